	.headerflags	@"EF_CUDA_TEXMODE_UNIFIED EF_CUDA_64BIT_ADDRESS EF_CUDA_SM86 EF_CUDA_VIRTUAL_SM(EF_CUDA_SM86)"
	.elftype	@"ET_EXEC"


//--------------------- .nv.info                  --------------------------
	.section	.nv.info,"",@"SHT_CUDA_INFO"
	.align	4


	//----- nvinfo : EIATTR_REGCOUNT
	.align		4
        /*0000*/ 	.byte	0x04, 0x2f
        /*0002*/ 	.short	(.L_1 - .L_0)
	.align		4
.L_0:
        /*0004*/ 	.word	index@(triton_mm)
        /*0008*/ 	.word	0x000000ae


	//----- nvinfo : EIATTR_MIN_STACK_SIZE
	.align		4
.L_1:
        /*000c*/ 	.byte	0x04, 0x12
        /*000e*/ 	.short	(.L_3 - .L_2)
	.align		4
.L_2:
        /*0010*/ 	.word	index@(triton_mm)
        /*0014*/ 	.word	0x00000000


	//----- nvinfo : EIATTR_FRAME_SIZE
	.align		4
.L_3:
        /*0018*/ 	.byte	0x04, 0x11
        /*001a*/ 	.short	(.L_5 - .L_4)
	.align		4
.L_4:
        /*001c*/ 	.word	index@(triton_mm)
        /*0020*/ 	.word	0x00000000


	//----- nvinfo : EIATTR_MIN_STACK_SIZE
	.align		4
.L_5:
        /*0024*/ 	.byte	0x04, 0x12
        /*0026*/ 	.short	(.L_7 - .L_6)
	.align		4
.L_6:
        /*0028*/ 	.word	index@(triton_mm)
        /*002c*/ 	.word	0x00000000
.L_7:


//--------------------- .nv.info.triton_mm        --------------------------
	.section	.nv.info.triton_mm,"",@"SHT_CUDA_INFO"
	.sectionflags	@""
	.align	4


	//----- nvinfo : EIATTR_CUDA_API_VERSION
	.align		4
        /*0000*/ 	.byte	0x04, 0x37
        /*0002*/ 	.short	(.L_9 - .L_8)
.L_8:
        /*0004*/ 	.word	0x0000007c


	//----- nvinfo : EIATTR_SW2861232_WAR
	.align		4
.L_9:
        /*0008*/ 	.byte	0x01, 0x35
	.zero		2


	//----- nvinfo : EIATTR_PARAM_CBANK
	.align		4
        /*000c*/ 	.byte	0x04, 0x0a
        /*000e*/ 	.short	(.L_11 - .L_10)
	.align		4
.L_10:
        /*0010*/ 	.word	index@(.nv.constant0.triton_mm)
        /*0014*/ 	.short	0x0160
        /*0016*/ 	.short	0x0020


	//----- nvinfo : EIATTR_CBANK_PARAM_SIZE
	.align		4
.L_11:
        /*0018*/ 	.byte	0x03, 0x19
        /*001a*/ 	.short	0x0020


	//----- nvinfo : EIATTR_KPARAM_INFO
	.align		4
        /*001c*/ 	.byte	0x04, 0x17
        /*001e*/ 	.short	(.L_13 - .L_12)
.L_12:
        /*0020*/ 	.word	0x00000000
        /*0024*/ 	.short	0x0003
        /*0026*/ 	.short	0x0018
        /*0028*/ 	.byte	0x00, 0xf4, 0x21, 0x00


	//----- nvinfo : EIATTR_KPARAM_INFO
	.align		4
.L_13:
        /*002c*/ 	.byte	0x04, 0x17
        /*002e*/ 	.short	(.L_15 - .L_14)
.L_14:
        /*0030*/ 	.word	0x00000000
        /*0034*/ 	.short	0x0002
        /*0036*/ 	.short	0x0010
        /*0038*/ 	.byte	0x00, 0xf4, 0x21, 0x00


	//----- nvinfo : EIATTR_KPARAM_INFO
	.align		4
.L_15:
        /*003c*/ 	.byte	0x04, 0x17
        /*003e*/ 	.short	(.L_17 - .L_16)
.L_16:
        /*0040*/ 	.word	0x00000000
        /*0044*/ 	.short	0x0001
        /*0046*/ 	.short	0x0008
        /*0048*/ 	.byte	0x00, 0xf4, 0x21, 0x00


	//----- nvinfo : EIATTR_KPARAM_INFO
	.align		4
.L_17:
        /*004c*/ 	.byte	0x04, 0x17
        /*004e*/ 	.short	(.L_19 - .L_18)
.L_18:
        /*0050*/ 	.word	0x00000000
        /*0054*/ 	.short	0x0000
        /*0056*/ 	.short	0x0000
        /*0058*/ 	.byte	0x00, 0xf4, 0x21, 0x00


	//----- nvinfo : EIATTR_MAXREG_COUNT
	.align		4
.L_19:
        /*005c*/ 	.byte	0x03, 0x1b
        /*005e*/ 	.short	0x00ff


	//----- nvinfo : EIATTR_EXIT_INSTR_OFFSETS
	.align		4
        /*0060*/ 	.byte	0x04, 0x1c
        /*0062*/ 	.short	(.L_21 - .L_20)


	//   ....[0]....
.L_20:
        /*0064*/ 	.word	0x00006fe0


	//   ....[1]....
        /*0068*/ 	.word	0x00007030


	//----- nvinfo : EIATTR_REQNTID
	.align		4
.L_21:
        /*006c*/ 	.byte	0x04, 0x10
        /*006e*/ 	.short	(.L_23 - .L_22)
.L_22:
        /*0070*/ 	.word	0x00000080
        /*0074*/ 	.word	0x00000001
        /*0078*/ 	.word	0x00000001
.L_23:


//--------------------- .nv.callgraph             --------------------------
	.section	.nv.callgraph,"",@"SHT_CUDA_CALLGRAPH"
	.align	4
	.sectionentsize	8
	.align		4
        /*0000*/ 	.word	0x00000000
	.align		4
        /*0004*/ 	.word	0xffffffff
	.align		4
        /*0008*/ 	.word	0x00000000
	.align		4
        /*000c*/ 	.word	0xfffffffe
	.align		4
        /*0010*/ 	.word	0x00000000
	.align		4
        /*0014*/ 	.word	0xfffffffd
	.align		4
        /*0018*/ 	.word	0x00000000
	.align		4
        /*001c*/ 	.word	0xfffffffc


//--------------------- .nv.rel.action            --------------------------
	.section	.nv.rel.action,"",@"SHT_CUDA_RELOCINFO"
	.align	8
	.sectionentsize	8
        /*0000*/ 	.byte	0x73, 0x00, 0x00, 0x00, 0x00, 0x00, 0x00, 0x00, 0x00, 0x00, 0x00, 0x11, 0x25, 0x00, 0x05, 0x36


//--------------------- .nv.constant0.triton_mm   --------------------------
	.section	.nv.constant0.triton_mm,"a",@progbits
	.sectionflags	@""
	.align	4
.nv.constant0.triton_mm:
	.zero		384


//--------------------- .text.triton_mm           --------------------------
	.section	.text.triton_mm,"ax",@progbits
	.sectionflags	@"SHF_BARRIERS=1"
	.sectioninfo	@"SHI_REGISTERS=174"
	.align	128
        .global         triton_mm
        .type           triton_mm,@function
        .size           triton_mm,(.L_x_1 - triton_mm)
        .other          triton_mm,@"STO_CUDA_ENTRY STV_DEFAULT"
triton_mm:
.text.triton_mm:
[----:B------:R-:W-:Y:S02]  /*0000*/  IMAD.MOV.U32 R1, RZ, RZ, c[0x0][0x28] ;  /* 0x00000a00ff017624 */ /* 0x000fe400078e00ff */
[----:B------:R-:W1:Y:S01]  /*0010*/  S2R R9, SR_CTAID.X ;  /* 0x0000000000097919 */ /* 0x000e620000002500 */
[----:B------:R-:W-:Y:S01]  /*0020*/  IMAD.MOV.U32 R5, RZ, RZ, -0x8 ;  /* 0xfffffff8ff057424 */ /* 0x000fe200078e00ff */
[----:B------:R-:W-:Y:S01]  /*0030*/  ULDC.64 UR4, c[0x0][0x118] ;  /* 0x0000460000047ab9 */ /* 0x000fe20000000a00 */
[----:B-1----:R-:W-:-:S05]  /*0040*/  IMAD.HI R0, R9, 0x2aaaaaab, RZ ;  /* 0x2aaaaaab09007827 */ /* 0x002fca00078e02ff */
[----:B------:R-:W-:-:S04]  /*0050*/  SHF.R.U32.HI R3, RZ, 0x1f, R0 ;  /* 0x0000001fff037819 */ /* 0x000fc80000011600 */
[----:B------:R-:W-:-:S05]  /*0060*/  LEA.HI.SX32 R0, R0, R3, 0x1b ;  /* 0x0000000300007211 */ /* 0x000fca00078fdaff */
[C---:B------:R-:W-:Y:S02]  /*0070*/  IMAD R2, R0.reuse, R5, 0x2 ;  /* 0x0000000200027424 */ /* 0x040fe400078e0205 */
[----:B------:R-:W-:-:S03]  /*0080*/  IMAD R7, R0, -0xc0, R9 ;  /* 0xffffff4000077824 */ /* 0x000fc600078e0209 */
[----:B------:R-:W-:Y:S02]  /*0090*/  IMNMX R4, R2, 0x8, PT ;  /* 0x0000000802047817 */ /* 0x000fe40003800200 */
[----:B------:R-:W-:Y:S02]  /*00a0*/  IABS R6, R7 ;  /* 0x0000000700067213 */ /* 0x000fe40000000000 */
[-C--:B------:R-:W-:Y:S02]  /*00b0*/  IABS R10, R4.reuse ;  /* 0x00000004000a7213 */ /* 0x080fe40000000000 */
[-C--:B------:R-:W-:Y:S02]  /*00c0*/  IABS R8, R4.reuse ;  /* 0x0000000400087213 */ /* 0x080fe40000000000 */
[----:B------:R-:W1:Y:S01]  /*00d0*/  I2F.RP R5, R10 ;  /* 0x0000000a00057306 */ /* 0x000e620000209400 */
[----:B------:R-:W-:-:S04]  /*00e0*/  LOP3.LUT R7, R7, R4, RZ, 0x3c, !PT ;  /* 0x0000000407077212 */ /* 0x000fc800078e3cff */
[----:B------:R-:W-:-:S03]  /*00f0*/  ISETP.GE.AND P3, PT, R7, RZ, PT ;  /* 0x000000ff0700720c */ /* 0x000fc60003f66270 */
[----:B-1----:R-:W1:Y:S02]  /*0100*/  MUFU.RCP R5, R5 ;  /* 0x0000000500057308 */ /* 0x002e640000001000 */
[----:B-1----:R-:W-:Y:S01]  /*0110*/  IADD3 R2, R5, 0xffffffe, RZ ;  /* 0x0ffffffe05027810 */ /* 0x002fe20007ffe0ff */
[----:B------:R-:W-:Y:S01]  /*0120*/  IMAD.MOV R5, RZ, RZ, -R8 ;  /* 0x000000ffff057224 */ /* 0x000fe200078e0a08 */
[----:B------:R-:W-:-:S04]  /*0130*/  IABS R8, R9 ;  /* 0x0000000900087213 */ /* 0x000fc80000000000 */
[----:B------:R1:W2:Y:S02]  /*0140*/  F2I.FTZ.U32.TRUNC.NTZ R3, R2 ;  /* 0x0000000200037305 */ /* 0x0002a4000021f000 */
[----:B-1----:R-:W-:Y:S02]  /*0150*/  IMAD.MOV.U32 R2, RZ, RZ, RZ ;  /* 0x000000ffff027224 */ /* 0x002fe400078e00ff */
[----:B--2---:R-:W-:-:S04]  /*0160*/  IMAD.MOV R11, RZ, RZ, -R3 ;  /* 0x000000ffff0b7224 */ /* 0x004fc800078e0a03 */
[----:B------:R-:W-:-:S04]  /*0170*/  IMAD R11, R11, R10, RZ ;  /* 0x0000000a0b0b7224 */ /* 0x000fc800078e02ff */
[----:B------:R-:W-:-:S06]  /*0180*/  IMAD.HI.U32 R3, R3, R11, R2 ;  /* 0x0000000b03037227 */ /* 0x000fcc00078e0002 */
[----:B------:R-:W-:-:S04]  /*0190*/  IMAD.HI.U32 R2, R3, R6, RZ ;  /* 0x0000000603027227 */ /* 0x000fc800078e00ff */
[----:B------:R-:W-:Y:S02]  /*01a0*/  IMAD R6, R2, R5, R6 ;  /* 0x0000000502067224 */ /* 0x000fe400078e0206 */
[----:B------:R-:W-:-:S03]  /*01b0*/  IMAD.HI.U32 R3, R3, R8, RZ ;  /* 0x0000000803037227 */ /* 0x000fc600078e00ff */
[C---:B------:R-:W-:Y:S01]  /*01c0*/  ISETP.GT.U32.AND P2, PT, R10.reuse, R6, PT ;  /* 0x000000060a00720c */ /* 0x040fe20003f44070 */
[----:B------:R-:W-:Y:S02]  /*01d0*/  IMAD R3, R3, R5, R8 ;  /* 0x0000000503037224 */ /* 0x000fe400078e0208 */
[----:B------:R-:W1:Y:S03]  /*01e0*/  S2R R5, SR_TID.X ;  /* 0x0000000000057919 */ /* 0x000e660000002100 */
[----:B------:R-:W-:-:S07]  /*01f0*/  ISETP.GT.U32.AND P1, PT, R10, R3, PT ;  /* 0x000000030a00720c */ /* 0x000fce0003f24070 */
[--C-:B------:R-:W-:Y:S01]  /*0200*/  @!P2 IMAD.IADD R6, R6, 0x1, -R10.reuse ;  /* 0x000000010606a824 */ /* 0x100fe200078e0a0a */
[----:B------:R-:W-:Y:S02]  /*0210*/  @!P2 IADD3 R2, R2, 0x1, RZ ;  /* 0x000000010202a810 */ /* 0x000fe40007ffe0ff */
[----:B------:R-:W-:Y:S02]  /*0220*/  ISETP.GE.AND P2, PT, R9, RZ, PT ;  /* 0x000000ff0900720c */ /* 0x000fe40003f46270 */
[----:B------:R-:W-:Y:S01]  /*0230*/  ISETP.GE.U32.AND P0, PT, R6, R10, PT ;  /* 0x0000000a0600720c */ /* 0x000fe20003f06070 */
[----:B------:R-:W-:-:S05]  /*0240*/  @!P1 IMAD.IADD R3, R3, 0x1, -R10 ;  /* 0x0000000103039824 */ /* 0x000fca00078e0a0a */
[----:B------:R-:W-:Y:S02]  /*0250*/  ISETP.GT.U32.AND P1, PT, R10, R3, PT ;  /* 0x000000030a00720c */ /* 0x000fe40003f24070 */
[----:B-1----:R-:W-:Y:S01]  /*0260*/  SHF.R.U32.HI R7, RZ, 0x3, R5 ;  /* 0x00000003ff077819 */ /* 0x002fe20000011605 */
[----:B------:R-:W-:-:S04]  /*0270*/  IMAD.SHL.U32 R142, R5, 0x40, RZ ;  /* 0x00000040058e7824 */ /* 0x000fc800078e00ff */
[----:B------:R-:W-:Y:S02]  /*0280*/  @P0 IADD3 R2, R2, 0x1, RZ ;  /* 0x0000000102020810 */ /* 0x000fe40007ffe0ff */
[----:B------:R-:W-:Y:S02]  /*0290*/  ISETP.NE.AND P0, PT, R4, RZ, PT ;  /* 0x000000ff0400720c */ /* 0x000fe40003f05270 */
[----:B------:R-:W-:Y:S01]  /*02a0*/  LOP3.LUT R4, RZ, R4, RZ, 0x33, !PT ;  /* 0x00000004ff047212 */ /* 0x000fe200078e33ff */
[----:B------:R-:W-:Y:S01]  /*02b0*/  @!P3 IMAD.MOV R2, RZ, RZ, -R2 ;  /* 0x000000ffff02b224 */ /* 0x000fe200078e0a02 */
[----:B------:R-:W-:Y:S01]  /*02c0*/  SGXT.U32 R7, R7, 0x4 ;  /* 0x000000040707781a */ /* 0x000fe20000000000 */
[----:B------:R-:W-:Y:S01]  /*02d0*/  @!P1 IMAD.IADD R3, R3, 0x1, -R10 ;  /* 0x0000000103039824 */ /* 0x000fe200078e0a0a */
[----:B------:R-:W-:Y:S02]  /*02e0*/  LOP3.LUT R142, R142, 0x3c0, RZ, 0xc0, !PT ;  /* 0x000003c08e8e7812 */ /* 0x000fe400078ec0ff */
[----:B------:R-:W-:Y:S01]  /*02f0*/  SEL R8, R4, R2, !P0 ;  /* 0x0000000204087207 */ /* 0x000fe20004000000 */
[----:B------:R-:W-:-:S04]  /*0300*/  @!P2 IMAD.MOV R3, RZ, RZ, -R3 ;  /* 0x000000ffff03a224 */ /* 0x000fc800078e0a03 */
[----:B------:R-:W-:Y:S01]  /*0310*/  IMAD.SHL.U32 R8, R8, 0x80, RZ ;  /* 0x0000008008087824 */ /* 0x000fe200078e00ff */
[----:B------:R-:W-:Y:S01]  /*0320*/  SEL R3, R4, R3, !P0 ;  /* 0x0000000304037207 */ /* 0x000fe20004000000 */
[----:B------:R-:W-:-:S03]  /*0330*/  IMAD.SHL.U32 R4, R5, 0x8, RZ ;  /* 0x0000000805047824 */ /* 0x000fc600078e00ff */
[----:B------:R-:W-:Y:S01]  /*0340*/  LOP3.LUT R11, R8, R7, RZ, 0xfc, !PT ;  /* 0x00000007080b7212 */ /* 0x000fe200078efcff */
[----:B------:R-:W-:Y:S01]  /*0350*/  IMAD R18, R0, 0x8, R3 ;  /* 0x0000000800127824 */ /* 0x000fe200078e0203 */
[C-C-:B------:R-:W-:Y:S02]  /*0360*/  LOP3.LUT R12, R8.reuse, 0x10, R7.reuse, 0xfe, !PT ;  /* 0x00000010080c7812 */ /* 0x140fe400078efe07 */
[C-C-:B------:R-:W-:Y:S01]  /*0370*/  LOP3.LUT R13, R8.reuse, 0x20, R7.reuse, 0xfe, !PT ;  /* 0x00000020080d7812 */ /* 0x140fe200078efe07 */
[----:B------:R-:W-:Y:S01]  /*0380*/  IMAD.HI R2, R11, 0x2aaaaaab, RZ ;  /* 0x2aaaaaab0b027827 */ /* 0x000fe200078e02ff */
[C-C-:B------:R-:W-:Y:S02]  /*0390*/  LOP3.LUT R14, R8.reuse, 0x30, R7.reuse, 0xfe, !PT ;  /* 0x00000030080e7812 */ /* 0x140fe400078efe07 */
[----:B------:R-:W-:Y:S01]  /*03a0*/  LOP3.LUT R15, R8, 0x40, R7, 0xfe, !PT ;  /* 0x00000040080f7812 */ /* 0x000fe200078efe07 */
[----:B------:R-:W-:Y:S01]  /*03b0*/  IMAD.HI R6, R12, 0x2aaaaaab, RZ ;  /* 0x2aaaaaab0c067827 */ /* 0x000fe200078e02ff */
[----:B------:R-:W-:-:S02]  /*03c0*/  SHF.R.U32.HI R9, RZ, 0x1f, R2 ;  /* 0x0000001fff097819 */ /* 0x000fc40000011602 */
[----:B------:R-:W-:Y:S01]  /*03d0*/  LOP3.LUT R17, R8, 0x60, R7, 0xfe, !PT ;  /* 0x0000006008117812 */ /* 0x000fe200078efe07 */
[----:B------:R-:W-:Y:S01]  /*03e0*/  IMAD.HI R10, R13, 0x2aaaaaab, RZ ;  /* 0x2aaaaaab0d0a7827 */ /* 0x000fe200078e02ff */
[----:B------:R-:W-:Y:S02]  /*03f0*/  SHF.R.U32.HI R3, RZ, 0x1f, R6 ;  /* 0x0000001fff037819 */ /* 0x000fe40000011606 */
[----:B------:R-:W-:Y:S01]  /*0400*/  LEA.HI R28, R2, R9, RZ, 0x17 ;  /* 0x00000009021c7211 */ /* 0x000fe200078fb8ff */
[----:B------:R-:W-:Y:S01]  /*0410*/  IMAD.HI R0, R14, 0x2aaaaaab, RZ ;  /* 0x2aaaaaab0e007827 */ /* 0x000fe200078e02ff */
[----:B------:R-:W-:Y:S02]  /*0420*/  SHF.R.U32.HI R9, RZ, 0x1f, R10 ;  /* 0x0000001fff097819 */ /* 0x000fe4000001160a */
[----:B------:R-:W-:Y:S01]  /*0430*/  LEA.HI R27, R6, R3, RZ, 0x17 ;  /* 0x00000003061b7211 */ /* 0x000fe200078fb8ff */
[----:B------:R-:W-:Y:S01]  /*0440*/  IMAD.HI R2, R15, 0x2aaaaaab, RZ ;  /* 0x2aaaaaab0f027827 */ /* 0x000fe200078e02ff */
[----:B------:R-:W-:-:S02]  /*0450*/  LOP3.LUT R3, R4, 0x38, RZ, 0xc0, !PT ;  /* 0x0000003804037812 */ /* 0x000fc400078ec0ff */
[----:B------:R-:W-:Y:S01]  /*0460*/  LEA.HI R30, R10, R9, RZ, 0x17 ;  /* 0x000000090a1e7211 */ /* 0x000fe200078fb8ff */
[----:B------:R-:W-:Y:S01]  /*0470*/  IMAD.HI R20, R17, 0x2aaaaaab, RZ ;  /* 0x2aaaaaab11147827 */ /* 0x000fe200078e02ff */
[----:B------:R-:W-:Y:S02]  /*0480*/  LOP3.LUT R16, R8, 0x50, R7, 0xfe, !PT ;  /* 0x0000005008107812 */ /* 0x000fe400078efe07 */
[----:B------:R-:W-:Y:S01]  /*0490*/  SHF.R.U32.HI R9, RZ, 0x1f, R0 ;  /* 0x0000001fff097819 */ /* 0x000fe20000011600 */
[----:B------:R-:W-:Y:S01]  /*04a0*/  IMAD R28, R28, -0xc00, R11 ;  /* 0xfffff4001c1c7824 */ /* 0x000fe200078e020b */
[----:B------:R-:W-:Y:S01]  /*04b0*/  SHF.R.U32.HI R19, RZ, 0x1f, R2 ;  /* 0x0000001fff137819 */ /* 0x000fe20000011602 */
[----:B------:R-:W-:Y:S01]  /*04c0*/  IMAD.HI R10, R16, 0x2aaaaaab, RZ ;  /* 0x2aaaaaab100a7827 */ /* 0x000fe200078e02ff */
[--C-:B------:R-:W-:Y:S02]  /*04d0*/  LOP3.LUT R6, R3, 0x18, R5.reuse, 0x78, !PT ;  /* 0x0000001803067812 */ /* 0x100fe400078e7805 */
[----:B------:R-:W-:Y:S01]  /*04e0*/  LEA.HI R29, R0, R9, RZ, 0x17 ;  /* 0x00000009001d7211 */ /* 0x000fe200078fb8ff */
[----:B------:R-:W-:Y:S01]  /*04f0*/  IMAD R155, R27, -0xc00, R12 ;  /* 0xfffff4001b9b7824 */ /* 0x000fe200078e020c */
[----:B------:R-:W-:Y:S01]  /*0500*/  LEA.HI R32, R2, R19, RZ, 0x17 ;  /* 0x0000001302207211 */ /* 0x000fe200078fb8ff */
[----:B------:R-:W-:Y:S01]  /*0510*/  IMAD.SHL.U32 R2, R18, 0x40, RZ ;  /* 0x0000004012027824 */ /* 0x000fe200078e00ff */
[----:B------:R-:W-:Y:S01]  /*0520*/  LOP3.LUT R0, R6, 0x20, R5, 0x78, !PT ;  /* 0x0000002006007812 */ /* 0x000fe200078e7805 */
[----:B------:R-:W-:Y:S01]  /*0530*/  IMAD R30, R30, -0xc00, R13 ;  /* 0xfffff4001e1e7824 */ /* 0x000fe200078e020d */
[----:B------:R-:W-:Y:S01]  /*0540*/  SHF.R.U32.HI R19, RZ, 0x1f, R20 ;  /* 0x0000001fff137819 */ /* 0x000fe20000011614 */
[----:B------:R-:W-:Y:S01]  /*0550*/  IMAD R157, R28, 0x300, RZ ;  /* 0x000003001c9d7824 */ /* 0x000fe200078e02ff */
[----:B------:R-:W-:Y:S01]  /*0560*/  LOP3.LUT R18, R8, 0x70, R7, 0xfe, !PT ;  /* 0x0000007008127812 */ /* 0x000fe200078efe07 */
[----:B------:R-:W-:Y:S01]  /*0570*/  IMAD R35, R7, 0x40, R0 ;  /* 0x0000004007237824 */ /* 0x000fe200078e0200 */
[----:B------:R-:W-:Y:S01]  /*0580*/  SHF.R.U32.HI R9, RZ, 0x1f, R10 ;  /* 0x0000001fff097819 */ /* 0x000fe2000001160a */
[----:B------:R-:W-:Y:S01]  /*0590*/  IMAD R161, R29, -0xc00, R14 ;  /* 0xfffff4001da17824 */ /* 0x000fe200078e020e */
[----:B------:R-:W-:Y:S01]  /*05a0*/  LEA.HI R34, R20, R19, RZ, 0x17 ;  /* 0x0000001314227211 */ /* 0x000fe200078fb8ff */
[----:B------:R-:W-:Y:S01]  /*05b0*/  IMAD.HI R20, R18, 0x2aaaaaab, RZ ;  /* 0x2aaaaaab12147827 */ /* 0x000fe200078e02ff */
[----:B------:R-:W-:-:S02]  /*05c0*/  LOP3.LUT R0, R2, R7, RZ, 0xfc, !PT ;  /* 0x0000000702007212 */ /* 0x000fc400078efcff */
[----:B------:R-:W-:Y:S01]  /*05d0*/  LEA.HI R31, R10, R9, RZ, 0x17 ;  /* 0x000000090a1f7211 */ /* 0x000fe200078fb8ff */
[----:B------:R-:W-:Y:S01]  /*05e0*/  IMAD R165, R34, -0xc00, R17 ;  /* 0xfffff40022a57824 */ /* 0x000fe200078e0211 */
[--C-:B------:R-:W-:Y:S01]  /*05f0*/  LOP3.LUT R10, R2, 0x20, R7.reuse, 0xfe, !PT ;  /* 0x00000020020a7812 */ /* 0x100fe200078efe07 */
[----:B------:R-:W-:Y:S01]  /*0600*/  IMAD.HI R19, R0, 0x3531dec1, RZ ;  /* 0x3531dec100137827 */ /* 0x000fe200078e02ff */
[----:B------:R-:W-:Y:S02]  /*0610*/  SHF.R.U32.HI R33, RZ, 0x1f, R20 ;  /* 0x0000001fff217819 */ /* 0x000fe40000011614 */
[----:B------:R-:W-:Y:S01]  /*0620*/  LOP3.LUT R9, R2, 0x10, R7, 0xfe, !PT ;  /* 0x0000001002097812 */ /* 0x000fe200078efe07 */
[----:B------:R-:W-:Y:S01]  /*0630*/  IMAD.HI R23, R10, 0x3531dec1, RZ ;  /* 0x3531dec10a177827 */ /* 0x000fe200078e02ff */
[----:B------:R-:W-:Y:S02]  /*0640*/  LEA.HI R33, R20, R33, RZ, 0x17 ;  /* 0x0000002114217211 */ /* 0x000fe400078fb8ff */
[----:B------:R-:W-:Y:S01]  /*0650*/  SHF.R.U32.HI R20, RZ, 0x1f, R19 ;  /* 0x0000001fff147819 */ /* 0x000fe20000011613 */
[----:B------:R-:W-:Y:S01]  /*0660*/  IMAD.HI R21, R9, 0x3531dec1, RZ ;  /* 0x3531dec109157827 */ /* 0x000fe200078e02ff */
[----:B------:R-:W-:-:S02]  /*0670*/  SHF.R.U32.HI R24, RZ, 0x1f, R23 ;  /* 0x0000001fff187819 */ /* 0x000fc40000011617 */
[----:B------:R-:W-:Y:S01]  /*0680*/  LEA.HI R19, R19, R20, RZ, 0x1c ;  /* 0x0000001413137211 */ /* 0x000fe200078fe0ff */
[----:B------:R-:W-:Y:S01]  /*0690*/  IMAD.SHL.U32 R11, R35, 0x2, RZ ;  /* 0x00000002230b7824 */ /* 0x000fe200078e00ff */
[----:B------:R-:W-:Y:S01]  /*06a0*/  LOP3.LUT R7, R2, 0x30, R7, 0xfe, !PT ;  /* 0x0000003002077812 */ /* 0x000fe200078efe07 */
[----:B------:R-:W-:Y:S01]  /*06b0*/  IMAD R163, R33, -0xc00, R18 ;  /* 0xfffff40021a37824 */ /* 0x000fe200078e0212 */
[----:B------:R-:W-:Y:S01]  /*06c0*/  SHF.R.U32.HI R22, RZ, 0x1f, R21 ;  /* 0x0000001fff167819 */ /* 0x000fe20000011615 */
[----:B------:R-:W-:Y:S01]  /*06d0*/  IMAD R19, R19, -0x4d, R0 ;  /* 0xffffffb313137824 */ /* 0x000fe200078e0200 */
[----:B------:R-:W-:Y:S01]  /*06e0*/  LEA.HI R23, R23, R24, RZ, 0x1c ;  /* 0x0000001817177211 */ /* 0x000fe200078fe0ff */
[----:B------:R-:W-:Y:S01]  /*06f0*/  IMAD.HI R25, R7, 0x3531dec1, RZ ;  /* 0x3531dec107197827 */ /* 0x000fe200078e02ff */
[----:B------:R-:W-:Y:S02]  /*0700*/  LEA.HI R22, R21, R22, RZ, 0x1c ;  /* 0x0000001615167211 */ /* 0x000fe400078fe0ff */
[----:B------:R-:W-:Y:S01]  /*0710*/  LOP3.LUT R171, R4, 0x8, RZ, 0xc0, !PT ;  /* 0x0000000804ab7812 */ /* 0x000fe200078ec0ff */
[----:B------:R-:W-:Y:S01]  /*0720*/  IMAD R23, R23, -0x4d, R10 ;  /* 0xffffffb317177824 */ /* 0x000fe200078e020a */
[----:B------:R-:W-:Y:S01]  /*0730*/  SHF.R.U32.HI R26, RZ, 0x1f, R25 ;  /* 0x0000001fff1a7819 */ /* 0x000fe20000011619 */
[----:B------:R-:W-:-:S02]  /*0740*/  IMAD R141, R19, 0x300, RZ ;  /* 0x00000300138d7824 */ /* 0x000fc400078e02ff */
[----:B------:R-:W-:Y:S01]  /*0750*/  IMAD R22, R22, -0x4d, R9 ;  /* 0xffffffb316167824 */ /* 0x000fe200078e0209 */
[----:B------:R-:W-:Y:S01]  /*0760*/  LEA.HI R26, R25, R26, RZ, 0x1c ;  /* 0x0000001a191a7211 */ /* 0x000fe200078fe0ff */
[----:B------:R-:W-:Y:S01]  /*0770*/  IMAD R149, R23, 0x300, RZ ;  /* 0x0000030017957824 */ /* 0x000fe200078e02ff */
[--C-:B------:R-:W-:Y:S01]  /*0780*/  LOP3.LUT R17, R141, 0x38, R4.reuse, 0xf8, !PT ;  /* 0x000000388d117812 */ /* 0x100fe200078ef804 */
[----:B------:R-:W-:Y:S01]  /*0790*/  IMAD.MOV.U32 R0, RZ, RZ, 0x2 ;  /* 0x00000002ff007424 */ /* 0x000fe200078e00ff */
[----:B------:R-:W-:Y:S01]  /*07a0*/  SHF.R.S32.HI R10, RZ, 0x1f, R141 ;  /* 0x0000001fff0a7819 */ /* 0x000fe2000001148d */
[----:B------:R-:W-:Y:S01]  /*07b0*/  IMAD R151, R22, 0x300, RZ ;  /* 0x0000030016977824 */ /* 0x000fe200078e02ff */
[--C-:B------:R-:W-:Y:S01]  /*07c0*/  LOP3.LUT R9, R149, 0x38, R4.reuse, 0xf8, !PT ;  /* 0x0000003895097812 */ /* 0x100fe200078ef804 */
[CC--:B------:R-:W-:Y:S01]  /*07d0*/  IMAD.WIDE R12, R17.reuse, R0.reuse, c[0x0][0x160] ;  /* 0x00005800110c7625 */ /* 0x0c0fe200078e0200 */
[----:B------:R-:W-:Y:S02]  /*07e0*/  SHF.R.S32.HI R18, RZ, 0x1f, R149 ;  /* 0x0000001fff127819 */ /* 0x000fe40000011495 */
[----:B------:R-:W-:Y:S01]  /*07f0*/  LEA R22, P0, R17, c[0x0][0x160], 0x1 ;  /* 0x0000580011167a11 */ /* 0x000fe200078008ff */
[----:B------:R-:W-:Y:S01]  /*0800*/  IMAD R147, R26, -0x4d, R7 ;  /* 0xffffffb31a937824 */ /* 0x000fe200078e0207 */
[----:B------:R-:W-:Y:S01]  /*0810*/  LOP3.LUT R7, R151, 0x38, R4, 0xf8, !PT ;  /* 0x0000003897077812 */ /* 0x000fe200078ef804 */
[----:B------:R-:W-:Y:S01]  /*0820*/  IMAD R167, R31, -0xc00, R16 ;  /* 0xfffff4001fa77824 */ /* 0x000fe200078e0210 */
[----:B------:R-:W-:Y:S01]  /*0830*/  LEA R26, P2, R9, c[0x0][0x160], 0x1 ;  /* 0x00005800091a7a11 */ /* 0x000fe200078408ff */
[----:B------:R1:W-:Y:S01]  /*0840*/  LDGSTS.E.BYPASS.128 [R11+0x8000], [R12.64] ;  /* 0x080000000c0b7fae */ /* 0x0003e2000b901c44 */
[----:B------:R-:W-:Y:S01]  /*0850*/  SHF.R.S32.HI R16, RZ, 0x1f, R151 ;  /* 0x0000001fff107819 */ /* 0x000fe20000011497 */
[----:B------:R-:W-:Y:S01]  /*0860*/  IMAD R147, R147, 0x300, RZ ;  /* 0x0000030093937824 */ /* 0x000fe200078e02ff */
[----:B------:R-:W-:Y:S01]  /*0870*/  LEA R24, P1, R7, c[0x0][0x160], 0x1 ;  /* 0x0000580007187a11 */ /* 0x000fe200078208ff */
[----:B------:R-:W-:Y:S01]  /*0880*/  IMAD R159, R32, -0xc00, R15 ;  /* 0xfffff400209f7824 */ /* 0x000fe200078e020f */
[----:B------:R-:W-:Y:S01]  /*0890*/  LEA.HI.X R27, R9, c[0x0][0x164], R18, 0x1, P2 ;  /* 0x00005900091b7a11 */ /* 0x000fe200010f0c12 */
[----:B------:R-:W-:Y:S01]  /*08a0*/  IMAD R155, R155, 0x300, RZ ;  /* 0x000003009b9b7824 */ /* 0x000fe200078e02ff */
[----:B------:R-:W-:Y:S01]  /*08b0*/  LEA.HI.X R23, R17, c[0x0][0x164], R10, 0x1, P0 ;  /* 0x0000590011177a11 */ /* 0x000fe200000f0c0a */
[C---:B------:R-:W-:Y:S01]  /*08c0*/  IMAD.WIDE R14, R7.reuse, R0, c[0x0][0x160] ;  /* 0x00005800070e7625 */ /* 0x040fe200078e0200 */
[----:B------:R-:W-:-:S02]  /*08d0*/  LEA.HI.X R25, R7, c[0x0][0x164], R16, 0x1, P1 ;  /* 0x0000590007197a11 */ /* 0x000fc400008f0c10 */
[----:B------:R-:W-:Y:S01]  /*08e0*/  SHF.R.S32.HI R16, RZ, 0x1f, R157 ;  /* 0x0000001fff107819 */ /* 0x000fe2000001149d */
[-C--:B-1----:R-:W-:Y:S01]  /*08f0*/  IMAD.WIDE R12, R9, R0.reuse, c[0x0][0x160] ;  /* 0x00005800090c7625 */ /* 0x082fe200078e0200 */
[--C-:B------:R-:W-:Y:S01]  /*0900*/  LOP3.LUT R9, R157, 0x38, R4.reuse, 0xf8, !PT ;  /* 0x000000389d097812 */ /* 0x100fe200078ef804 */
[----:B------:R1:W-:Y:S01]  /*0910*/  LDGSTS.E.BYPASS.128 [R11+0x8800], [R14.64] ;  /* 0x088000000e0b7fae */ /* 0x0003e2000b901c44 */
[--C-:B------:R-:W-:Y:S01]  /*0920*/  LOP3.LUT R7, R147, 0x38, R4.reuse, 0xf8, !PT ;  /* 0x0000003893077812 */ /* 0x100fe200078ef804 */
[----:B------:R-:W-:Y:S01]  /*0930*/  IMAD R153, R30, 0x300, RZ ;  /* 0x000003001e997824 */ /* 0x000fe200078e02ff */
[----:B------:R-:W-:Y:S01]  /*0940*/  LEA R30, P0, R9, c[0x0][0x168], 0x1 ;  /* 0x00005a00091e7a11 */ /* 0x000fe200078008ff */
[----:B------:R2:W-:Y:S01]  /*0950*/  LDGSTS.E.BYPASS.128 [R11+0x9000], [R12.64] ;  /* 0x090000000c0b7fae */ /* 0x0005e2000b901c44 */
[--C-:B------:R-:W-:Y:S01]  /*0960*/  LOP3.LUT R17, R155, 0x38, R4.reuse, 0xf8, !PT ;  /* 0x000000389b117812 */ /* 0x100fe200078ef804 */
[----:B------:R-:W-:Y:S01]  /*0970*/  IMAD R161, R161, 0x300, RZ ;  /* 0x00000300a1a17824 */ /* 0x000fe200078e02ff */
[----:B------:R-:W-:Y:S01]  /*0980*/  LOP3.LUT R19, R153, 0x38, R4, 0xf8, !PT ;  /* 0x0000003899137812 */ /* 0x000fe200078ef804 */
[----:B------:R-:W-:Y:S01]  /*0990*/  IMAD R159, R159, 0x300, RZ ;  /* 0x000003009f9f7824 */ /* 0x000fe200078e02ff */
[----:B------:R-:W-:Y:S01]  /*09a0*/  LEA.HI.X R31, R9, c[0x0][0x16c], R16, 0x1, P0 ;  /* 0x00005b00091f7a11 */ /* 0x000fe200000f0c10 */
[----:B------:R-:W-:Y:S01]  /*09b0*/  IMAD R167, R167, 0x300, RZ ;  /* 0x00000300a7a77824 */ /* 0x000fe200078e02ff */
[----:B------:R-:W-:Y:S01]  /*09c0*/  SHF.R.S32.HI R10, RZ, 0x1f, R147 ;  /* 0x0000001fff0a7819 */ /* 0x000fe20000011493 */
[----:B-1----:R-:W-:Y:S01]  /*09d0*/  IMAD.WIDE R14, R9, R0, c[0x0][0x168] ;  /* 0x00005a00090e7625 */ /* 0x002fe200078e0200 */
[----:B------:R-:W-:-:S02]  /*09e0*/  LEA R28, P0, R7, c[0x0][0x160], 0x1 ;  /* 0x00005800071c7a11 */ /* 0x000fc400078008ff */
[----:B------:R-:W-:Y:S01]  /*09f0*/  SHF.R.S32.HI R18, RZ, 0x1f, R155 ;  /* 0x0000001fff127819 */ /* 0x000fe2000001149b */
[----:B--2---:R-:W-:Y:S01]  /*0a00*/  IMAD.WIDE R12, R7, R0, c[0x0][0x160] ;  /* 0x00005800070c7625 */ /* 0x004fe200078e0200 */
[----:B------:R-:W-:Y:S02]  /*0a10*/  LEA R32, P1, R17, c[0x0][0x168], 0x1 ;  /* 0x00005a0011207a11 */ /* 0x000fe400078208ff */
[----:B------:R-:W-:Y:S01]  /*0a20*/  SHF.R.S32.HI R20, RZ, 0x1f, R153 ;  /* 0x0000001fff147819 */ /* 0x000fe20000011499 */
[----:B------:R-:W-:Y:S01]  /*0a30*/  IMAD R165, R165, 0x300, RZ ;  /* 0x00000300a5a57824 */ /* 0x000fe200078e02ff */
[----:B------:R-:W-:Y:S01]  /*0a40*/  LEA R34, P2, R19, c[0x0][0x168], 0x1 ;  /* 0x00005a0013227a11 */ /* 0x000fe200078408ff */
[----:B------:R1:W-:Y:S01]  /*0a50*/  LDGSTS.E.BYPASS.128 [R11+0x9800], [R12.64] ;  /* 0x098000000c0b7fae */ /* 0x0003e2000b901c44 */
[----:B------:R-:W-:Y:S01]  /*0a60*/  LEA.HI.X R29, R7, c[0x0][0x164], R10, 0x1, P0 ;  /* 0x00005900071d7a11 */ /* 0x000fe200000f0c0a */
[----:B------:R-:W-:Y:S01]  /*0a70*/  IMAD R163, R163, 0x300, RZ ;  /* 0x00000300a3a37824 */ /* 0x000fe200078e02ff */
[--C-:B------:R-:W-:Y:S01]  /*0a80*/  LOP3.LUT R7, R161, 0x38, R4.reuse, 0xf8, !PT ;  /* 0x00000038a1077812 */ /* 0x100fe200078ef804 */
[----:B------:R-:W0:Y:S01]  /*0a90*/  LDGDEPBAR ;  /* 0x00000000000079af */ /* 0x000e220000000000 */
[----:B------:R-:W-:-:S02]  /*0aa0*/  LOP3.LUT R9, R159, 0x38, R4, 0xf8, !PT ;  /* 0x000000389f097812 */ /* 0x000fc400078ef804 */
[C---:B------:R-:W-:Y:S01]  /*0ab0*/  LEA.HI.X R33, R17.reuse, c[0x0][0x16c], R18, 0x1, P1 ;  /* 0x00005b0011217a11 */ /* 0x040fe200008f0c12 */
[-C--:B------:R-:W-:Y:S01]  /*0ac0*/  IMAD.WIDE R16, R17, R0.reuse, c[0x0][0x168] ;  /* 0x00005a0011107625 */ /* 0x080fe200078e0200 */
[C---:B------:R-:W-:Y:S01]  /*0ad0*/  LEA.HI.X R35, R19.reuse, c[0x0][0x16c], R20, 0x1, P2 ;  /* 0x00005b0013237a11 */ /* 0x040fe200010f0c14 */
[----:B------:R2:W-:Y:S01]  /*0ae0*/  LDGSTS.E.BYPASS.128 [R11], [R14.64] ;  /* 0x000000000e0b7fae */ /* 0x0005e2000b901c44 */
[----:B------:R-:W-:Y:S01]  /*0af0*/  SHF.R.S32.HI R10, RZ, 0x1f, R161 ;  /* 0x0000001fff0a7819 */ /* 0x000fe200000114a1 */
[-C--:B------:R-:W-:Y:S01]  /*0b00*/  IMAD.WIDE R18, R19, R0.reuse, c[0x0][0x168] ;  /* 0x00005a0013127625 */ /* 0x080fe200078e0200 */
[----:B------:R-:W-:Y:S01]  /*0b10*/  LEA R36, P0, R7, c[0x0][0x168], 0x1 ;  /* 0x00005a0007247a11 */ /* 0x000fe200078008ff */
[----:B------:R3:W-:Y:S01]  /*0b20*/  LDGSTS.E.BYPASS.128 [R11+0x800], [R16.64] ;  /* 0x00800000100b7fae */ /* 0x0007e2000b901c44 */
[----:B------:R-:W-:Y:S01]  /*0b30*/  LEA R38, P1, R9, c[0x0][0x168], 0x1 ;  /* 0x00005a0009267a11 */ /* 0x000fe200078208ff */
[----:B-1----:R-:W-:Y:S01]  /*0b40*/  IMAD.WIDE R12, R7, R0, c[0x0][0x168] ;  /* 0x00005a00070c7625 */ /* 0x002fe200078e0200 */
[--C-:B------:R-:W-:Y:S01]  /*0b50*/  LOP3.LUT R21, R167, 0x38, R4.reuse, 0xf8, !PT ;  /* 0x00000038a7157812 */ /* 0x100fe200078ef804 */
[----:B------:R1:W-:Y:S01]  /*0b60*/  LDGSTS.E.BYPASS.128 [R11+0x1000], [R18.64] ;  /* 0x01000000120b7fae */ /* 0x0003e2000b901c44 */
[----:B------:R-:W-:-:S02]  /*0b70*/  LOP3.LUT R45, R165, 0x38, R4, 0xf8, !PT ;  /* 0x00000038a52d7812 */ /* 0x000fc400078ef804 */
[----:B------:R-:W-:Y:S01]  /*0b80*/  LOP3.LUT R47, R163, 0x38, R4, 0xf8, !PT ;  /* 0x00000038a32f7812 */ /* 0x000fe200078ef804 */
[----:B------:R4:W-:Y:S01]  /*0b90*/  LDGSTS.E.BYPASS.128 [R11+0x1800], [R12.64] ;  /* 0x018000000c0b7fae */ /* 0x0009e2000b901c44 */
[----:B--2---:R-:W-:Y:S02]  /*0ba0*/  SHF.R.S32.HI R14, RZ, 0x1f, R159 ;  /* 0x0000001fff0e7819 */ /* 0x004fe4000001149f */
[----:B------:R-:W-:Y:S02]  /*0bb0*/  LEA.HI.X R37, R7, c[0x0][0x16c], R10, 0x1, P0 ;  /* 0x00005b0007257a11 */ /* 0x000fe400000f0c0a */
[C---:B------:R-:W-:Y:S01]  /*0bc0*/  LEA.HI.X R39, R9.reuse, c[0x0][0x16c], R14, 0x1, P1 ;  /* 0x00005b0009277a11 */ /* 0x040fe200008f0c0e */
[----:B------:R-:W-:Y:S01]  /*0bd0*/  IMAD.WIDE R14, R9, R0, c[0x0][0x168] ;  /* 0x00005a00090e7625 */ /* 0x000fe200078e0200 */
[----:B---3--:R-:W-:Y:S02]  /*0be0*/  SHF.R.S32.HI R16, RZ, 0x1f, R167 ;  /* 0x0000001fff107819 */ /* 0x008fe400000114a7 */
[----:B-1----:R-:W-:-:S02]  /*0bf0*/  SHF.R.S32.HI R18, RZ, 0x1f, R165 ;  /* 0x0000001fff127819 */ /* 0x002fc400000114a5 */
[----:B------:R-:W-:Y:S01]  /*0c00*/  LEA R40, P0, R21, c[0x0][0x168], 0x1 ;  /* 0x00005a0015287a11 */ /* 0x000fe200078008ff */
[----:B------:R1:W-:Y:S01]  /*0c10*/  LDGSTS.E.BYPASS.128 [R11+0x2000], [R14.64] ;  /* 0x020000000e0b7fae */ /* 0x0003e2000b901c44 */
[----:B------:R-:W-:Y:S02]  /*0c20*/  LEA R42, P1, R45, c[0x0][0x168], 0x1 ;  /* 0x00005a002d2a7a11 */ /* 0x000fe400078208ff */
[----:B------:R-:W-:Y:S02]  /*0c30*/  SHF.R.S32.HI R20, RZ, 0x1f, R163 ;  /* 0x0000001fff147819 */ /* 0x000fe400000114a3 */
[----:B------:R-:W-:Y:S02]  /*0c40*/  LEA R44, P2, R47, c[0x0][0x168], 0x1 ;  /* 0x00005a002f2c7a11 */ /* 0x000fe400078408ff */
[C---:B------:R-:W-:Y:S01]  /*0c50*/  LEA.HI.X R41, R21.reuse, c[0x0][0x16c], R16, 0x1, P0 ;  /* 0x00005b0015297a11 */ /* 0x040fe200000f0c10 */
[----:B------:R-:W-:Y:S01]  /*0c60*/  IMAD.WIDE R16, R21, R0, c[0x0][0x168] ;  /* 0x00005a0015107625 */ /* 0x000fe200078e0200 */
[----:B------:R-:W-:-:S02]  /*0c70*/  LEA.HI.X R43, R45, c[0x0][0x16c], R18, 0x1, P1 ;  /* 0x00005b002d2b7a11 */ /* 0x000fc400008f0c12 */
[----:B------:R-:W-:Y:S01]  /*0c80*/  LOP3.LUT R7, R5, 0x20, RZ, 0xc0, !PT ;  /* 0x0000002005077812 */ /* 0x000fe200078ec0ff */
[-C--:B------:R-:W-:Y:S01]  /*0c90*/  IMAD.WIDE R18, R45, R0.reuse, c[0x0][0x168] ;  /* 0x00005a002d127625 */ /* 0x080fe200078e0200 */
[C---:B------:R-:W-:Y:S01]  /*0ca0*/  LEA.HI.X R45, R47.reuse, c[0x0][0x16c], R20, 0x1, P2 ;  /* 0x00005b002f2d7a11 */ /* 0x040fe200010f0c14 */
[----:B------:R2:W-:Y:S01]  /*0cb0*/  LDGSTS.E.BYPASS.128 [R11+0x2800], [R16.64] ;  /* 0x02800000100b7fae */ /* 0x0005e2000b901c44 */
[----:B----4-:R-:W-:Y:S01]  /*0cc0*/  SHF.R.U32.HI R12, RZ, 0x2, R7 ;  /* 0x00000002ff0c7819 */ /* 0x010fe20000011607 */
[----:B------:R-:W-:Y:S01]  /*0cd0*/  IMAD.WIDE R20, R47, R0, c[0x0][0x168] ;  /* 0x00005a002f147625 */ /* 0x000fe200078e0200 */
[--C-:B------:R-:W-:Y:S01]  /*0ce0*/  SHF.R.U32.HI R9, RZ, 0x2, R5.reuse ;  /* 0x00000002ff097819 */ /* 0x100fe20000011605 */
[----:B------:R2:W-:Y:S01]  /*0cf0*/  LDGSTS.E.BYPASS.128 [R11+0x3000], [R18.64] ;  /* 0x03000000120b7fae */ /* 0x0005e2000b901c44 */
[C---:B-1----:R-:W-:Y:S02]  /*0d00*/  LOP3.LUT R14, R12.reuse, 0x7, R5, 0xf8, !PT ;  /* 0x000000070c0e7812 */ /* 0x042fe400078ef805 */
[----:B------:R-:W-:Y:S01]  /*0d10*/  LOP3.LUT R12, R12, 0x10, R9, 0xf8, !PT ;  /* 0x000000100c0c7812 */ /* 0x000fe200078ef809 */
[----:B------:R1:W-:Y:S01]  /*0d20*/  LDGSTS.E.BYPASS.128 [R11+0x3800], [R20.64] ;  /* 0x03800000140b7fae */ /* 0x0003e2000b901c44 */
[----:B------:R-:W-:-:S02]  /*0d30*/  LOP3.LUT R10, R5, 0x10, RZ, 0xc0, !PT ;  /* 0x00000010050a7812 */ /* 0x000fc400078ec0ff */
[----:B------:R-:W-:Y:S01]  /*0d40*/  LOP3.LUT R7, R12, 0x7, R5, 0xf8, !PT ;  /* 0x000000070c077812 */ /* 0x000fe200078ef805 */
[----:B------:R-:W0:Y:S01]  /*0d50*/  LDGDEPBAR ;  /* 0x00000000000079af */ /* 0x000e220000000000 */
[----:B------:R-:W-:Y:S02]  /*0d60*/  SHF.R.U32.HI R169, RZ, 0x1, R10 ;  /* 0x00000001ffa97819 */ /* 0x000fe4000001160a */
[----:B------:R-:W-:Y:S01]  /*0d70*/  LOP3.LUT R14, R14, 0x10, R9, 0xf8, !PT ;  /* 0x000000100e0e7812 */ /* 0x000fe200078ef809 */
[----:B------:R-:W-:Y:S01]  /*0d80*/  BAR.SYNC.DEFER_BLOCKING 0x0 ;  /* 0x0000000000007b1d */ /* 0x000fe20000010000 */
[----:B------:R-:W-:Y:S01]  /*0d90*/  IMAD.SHL.U32 R7, R7, 0x40, RZ ;  /* 0x0000004007077824 */ /* 0x000fe200078e00ff */
[----:B-1----:R-:W-:-:S03]  /*0da0*/  LOP3.LUT R21, R169, 0x38, R4, 0x78, !PT ;  /* 0x00000038a9157812 */ /* 0x002fc600078e7804 */
[----:B------:R-:W-:Y:S01]  /*0db0*/  IMAD.IADD R123, R6, 0x1, R7 ;  /* 0x00000001067b7824 */ /* 0x000fe200078e0207 */
[----:B------:R-:W-:Y:S02]  /*0dc0*/  LEA R20, R14, 0x800, 0x6 ;  /* 0x000008000e147811 */ /* 0x000fe400078e30ff */
[-C--:B------:R-:W-:Y:S01]  /*0dd0*/  LOP3.LUT R144, R7, R6.reuse, RZ, 0xfc, !PT ;  /* 0x0000000607907212 */ /* 0x080fe200078efcff */
[----:B------:R-:W-:Y:S01]  /*0de0*/  IMAD.IADD R121, R21, 0x1, R142 ;  /* 0x0000000115797824 */ /* 0x000fe200078e028e */
[----:B------:R-:W-:Y:S01]  /*0df0*/  LOP3.LUT R143, R20, R6, RZ, 0xfc, !PT ;  /* 0x00000006148f7212 */ /* 0x000fe200078efcff */
[----:B------:R-:W-:Y:S01]  /*0e00*/  IMAD.SHL.U32 R123, R123, 0x2, RZ ;  /* 0x000000027b7b7824 */ /* 0x000fe200078e00ff */
[----:B------:R-:W-:Y:S01]  /*0e10*/  LOP3.LUT R145, R21, R142, RZ, 0xfc, !PT ;  /* 0x0000008e15917212 */ /* 0x000fe200078efcff */
[----:B------:R-:W-:Y:S01]  /*0e20*/  IMAD.SHL.U32 R121, R121, 0x2, RZ ;  /* 0x0000000279797824 */ /* 0x000fe200078e00ff */
[----:B------:R-:W-:Y:S01]  /*0e30*/  LOP3.LUT R6, R5, 0x8, RZ, 0xc0, !PT ;  /* 0x0000000805067812 */ /* 0x000fe200078ec0ff */
[----:B------:R-:W-:-:S02]  /*0e40*/  IMAD.SHL.U32 R143, R143, 0x2, RZ ;  /* 0x000000028f8f7824 */ /* 0x000fc400078e00ff */
[----:B------:R-:W-:Y:S01]  /*0e50*/  IMAD.SHL.U32 R144, R144, 0x2, RZ ;  /* 0x0000000290907824 */ /* 0x000fe200078e00ff */
[C---:B------:R-:W-:Y:S01]  /*0e60*/  LOP3.LUT R140, R6.reuse, 0x7, R5, 0xf8, !PT ;  /* 0x00000007068c7812 */ /* 0x040fe200078ef805 */
[----:B------:R-:W-:Y:S02]  /*0e70*/  IMAD.SHL.U32 R145, R145, 0x2, RZ ;  /* 0x0000000291917824 */ /* 0x000fe400078e00ff */
[----:B------:R-:W-:Y:S01]  /*0e80*/  IMAD R3, R6, 0x8, R3 ;  /* 0x0000000806037824 */ /* 0x000fe200078e0203 */
[----:B------:R-:W-:Y:S01]  /*0e90*/  LEA R140, R140, 0x800, 0x6 ;  /* 0x000008008c8c7811 */ /* 0x000fe200078e30ff */
[----:B------:R-:W-:Y:S01]  /*0ea0*/  @!PT LDS RZ, [RZ] ;  /* 0x00000000fffff984 */ /* 0x000fe20000000800 */
[----:B------:R-:W-:Y:S01]  /*0eb0*/  @!PT LDS RZ, [RZ] ;  /* 0x00000000fffff984 */ /* 0x000fe20000000800 */
[----:B------:R-:W-:Y:S01]  /*0ec0*/  @!PT LDS RZ, [RZ] ;  /* 0x00000000fffff984 */ /* 0x000fe20000000800 */
[----:B------:R1:W-:Y:S02]  /*0ed0*/  LDGSTS.E.BYPASS.128 [R11+0xa000], [R22.64+0x80] ;  /* 0x0a000080160b7fae */ /* 0x0003e4000b901c44 */
[----:B------:R-:W-:Y:S01]  /*0ee0*/  IMAD.IADD R3, R8, 0x1, R3 ;  /* 0x0000000108037824 */ /* 0x000fe200078e0203 */
[----:B------:R-:W-:Y:S01]  /*0ef0*/  LOP3.LUT R122, R140, R21, RZ, 0xfc, !PT ;  /* 0x000000158c7a7212 */ /* 0x000fe200078efcff */
[----:B------:R3:W-:Y:S04]  /*0f00*/  LDGSTS.E.BYPASS.128 [R11+0xa800], [R24.64+0x80] ;  /* 0x0a800080180b7fae */ /* 0x0007e8000b901c44 */
[----:B------:R-:W-:Y:S01]  /*0f10*/  IMAD.SHL.U32 R122, R122, 0x2, RZ ;  /* 0x000000027a7a7824 */ /* 0x000fe200078e00ff */
[----:B------:R3:W-:Y:S04]  /*0f20*/  LDGSTS.E.BYPASS.128 [R11+0xb000], [R26.64+0x80] ;  /* 0x0b0000801a0b7fae */ /* 0x0007e8000b901c44 */
[----:B------:R4:W-:Y:S01]  /*0f30*/  LDGSTS.E.BYPASS.128 [R11+0xb800], [R28.64+0x80] ;  /* 0x0b8000801c0b7fae */ /* 0x0009e2000b901c44 */
[----:B-1----:R-:W-:-:S03]  /*0f40*/  LOP3.LUT R23, R4, 0x10, R171, 0x2e, !PT ;  /* 0x0000001004177812 */ /* 0x002fc600078e2eab */
[----:B------:R-:W0:Y:S01]  /*0f50*/  LDGDEPBAR ;  /* 0x00000000000079af */ /* 0x000e220000000000 */
[----:B------:R-:W-:-:S03]  /*0f60*/  LOP3.LUT R22, R23, 0x20, R4, 0xf8, !PT ;  /* 0x0000002017167812 */ /* 0x000fc600078ef804 */
[----:B------:R4:W-:Y:S01]  /*0f70*/  LDGSTS.E.BYPASS.128 [R11+0x4000], [R30.64+0x80] ;  /* 0x040000801e0b7fae */ /* 0x0009e2000b901c44 */
[----:B------:R-:W-:-:S03]  /*0f80*/  LOP3.LUT R23, R22, R169, RZ, 0x3c, !PT ;  /* 0x000000a916177212 */ /* 0x000fc600078e3cff */
[----:B------:R1:W-:Y:S01]  /*0f90*/  LDGSTS.E.BYPASS.128 [R11+0x4800], [R32.64+0x80] ;  /* 0x04800080200b7fae */ /* 0x0003e2000b901c44 */
[C---:B------:R-:W-:Y:S01]  /*0fa0*/  LOP3.LUT R120, R23.reuse, R142, RZ, 0xfc, !PT ;  /* 0x0000008e17787212 */ /* 0x040fe200078efcff */
[----:B------:R-:W-:Y:S01]  /*0fb0*/  IMAD.IADD R138, R142, 0x1, R23 ;  /* 0x000000018e8a7824 */ /* 0x000fe200078e0217 */
[----:B------:R-:W-:Y:S01]  /*0fc0*/  LOP3.LUT R139, R23, R140, RZ, 0xfc, !PT ;  /* 0x0000008c178b7212 */ /* 0x000fe200078efcff */
[----:B------:R1:W-:Y:S02]  /*0fd0*/  LDGSTS.E.BYPASS.128 [R11+0x5000], [R34.64+0x80] ;  /* 0x05000080220b7fae */ /* 0x0003e4000b901c44 */
[----:B------:R-:W-:Y:S02]  /*0fe0*/  IMAD.SHL.U32 R138, R138, 0x2, RZ ;  /* 0x000000028a8a7824 */ /* 0x000fe400078e00ff */
[----:B------:R1:W-:Y:S01]  /*0ff0*/  LDGSTS.E.BYPASS.128 [R11+0x5800], [R36.64+0x80] ;  /* 0x05800080240b7fae */ /* 0x0003e2000b901c44 */
[----:B------:R-:W-:Y:S02]  /*1000*/  IMAD.SHL.U32 R120, R120, 0x2, RZ ;  /* 0x0000000278787824 */ /* 0x000fe400078e00ff */
[----:B------:R-:W-:Y:S01]  /*1010*/  IMAD.SHL.U32 R139, R139, 0x2, RZ ;  /* 0x000000028b8b7824 */ /* 0x000fe200078e00ff */
[----:B------:R1:W-:Y:S04]  /*1020*/  LDGSTS.E.BYPASS.128 [R11+0x6000], [R38.64+0x80] ;  /* 0x06000080260b7fae */ /* 0x0003e8000b901c44 */
[----:B------:R1:W-:Y:S04]  /*1030*/  LDGSTS.E.BYPASS.128 [R11+0x6800], [R40.64+0x80] ;  /* 0x06800080280b7fae */ /* 0x0003e8000b901c44 */
[----:B------:R1:W-:Y:S04]  /*1040*/  LDGSTS.E.BYPASS.128 [R11+0x7000], [R42.64+0x80] ;  /* 0x070000802a0b7fae */ /* 0x0003e8000b901c44 */
[----:B------:R1:W-:Y:S04]  /*1050*/  LDGSTS.E.BYPASS.128 [R11+0x7800], [R44.64+0x80] ;  /* 0x078000802c0b7fae */ /* 0x0003e8000b901c44 */
[----:B------:R-:W0:Y:S01]  /*1060*/  LDGDEPBAR ;  /* 0x00000000000079af */ /* 0x000e220000000000 */
[----:B------:R-:W-:-:S04]  /*1070*/  DEPBAR.LE SB0, 0x2 ;  /* 0x000080800000791a */ /* 0x000fc80000000000 */
[----:B------:R-:W-:Y:S06]  /*1080*/  BAR.SYNC.DEFER_BLOCKING 0x0 ;  /* 0x0000000000007b1d */ /* 0x000fec0000010000 */
[----:B------:R-:W-:Y:S04]  /*1090*/  LDSM.16.M88.4 R108, [R144] ;  /* 0x00000000906c783b */ /* 0x000fe80000000200 */
[----:B------:R-:W-:Y:S04]  /*10a0*/  LDSM.16.M88.4 R64, [R143] ;  /* 0x000000008f40783b */ /* 0x000fe80000000200 */
[----:B------:R-:W-:Y:S04]  /*10b0*/  LDSM.16.M88.4 R48, [R123+0x2000] ;  /* 0x002000007b30783b */ /* 0x000fe80000000200 */
[----:B------:R-:W1:Y:S04]  /*10c0*/  LDSM.16.M88.4 R12, [R121+0x8800] ;  /* 0x00880000790c783b */ /* 0x000e680000000200 */
[----:B------:R-:W3:Y:S04]  /*10d0*/  LDSM.16.M88.4 R68, [R123+0x3000] ;  /* 0x003000007b44783b */ /* 0x000ee80000000200 */
[----:B--2---:R-:W2:Y:S04]  /*10e0*/  LDSM.16.M88.4 R16, [R145+0x8000] ;  /* 0x008000009110783b */ /* 0x004ea80000000200 */
[----:B------:R-:W2:Y:S04]  /*10f0*/  LDSM.16.M88.4 R84, [R138+0x8800] ;  /* 0x008800008a54783b */ /* 0x000ea80000000200 */
[----:B------:R-:W2:Y:S04]  /*1100*/  LDSM.16.M88.4 R52, [R120+0x8000] ;  /* 0x008000007834783b */ /* 0x000ea80000000200 */
[----:B------:R-:W2:Y:S04]  /*1110*/  LDSM.16.M88.4 R116, [R122+0x8000] ;  /* 0x008000007a74783b */ /* 0x000ea80000000200 */
[----:B------:R-:W2:Y:S04]  /*1120*/  LDSM.16.M88.4 R56, [R121+0x9800] ;  /* 0x009800007938783b */ /* 0x000ea80000000200 */
[----:B----4-:R-:W-:Y:S01]  /*1130*/  LDSM.16.M88.4 R28, [R138+0x9800] ;  /* 0x009800008a1c783b */ /* 0x010fe20000000200 */
[C---:B-1----:R-:W-:Y:S08]  /*1140*/  HMMA.16816.F32.BF16 R40, R12.reuse, R108, RZ ;  /* 0x0000006c0c28723c */ /* 0x042ff000000418ff */
[C---:B------:R-:W-:Y:S08]  /*1150*/  HMMA.16816.F32.BF16 R72, R12.reuse, R64, RZ ;  /* 0x000000400c48723c */ /* 0x040ff000000418ff */
[C---:B------:R-:W-:Y:S08]  /*1160*/  HMMA.16816.F32.BF16 R44, R12.reuse, R48, RZ ;  /* 0x000000300c2c723c */ /* 0x040ff000000418ff */
[----:B---3--:R-:W-:Y:S08]  /*1170*/  HMMA.16816.F32.BF16 R12, R12, R68, RZ ;  /* 0x000000440c0c723c */ /* 0x008ff000000418ff */
[C---:B--2---:R-:W-:Y:S08]  /*1180*/  HMMA.16816.F32.BF16 R88, R16.reuse, R108, RZ ;  /* 0x0000006c1058723c */ /* 0x044ff000000418ff */
[C---:B------:R-:W-:Y:S08]  /*1190*/  HMMA.16816.F32.BF16 R128, R16.reuse, R64, RZ ;  /* 0x000000401080723c */ /* 0x040ff000000418ff */
[C---:B------:R-:W-:Y:S08]  /*11a0*/  HMMA.16816.F32.BF16 R124, R16.reuse, R48, RZ ;  /* 0x00000030107c723c */ /* 0x040ff000000418ff */
[----:B------:R-:W-:Y:S08]  /*11b0*/  HMMA.16816.F32.BF16 R16, R16, R68, RZ ;  /* 0x000000441010723c */ /* 0x000ff000000418ff */
[C---:B------:R-:W-:Y:S08]  /*11c0*/  HMMA.16816.F32.BF16 R40, R84.reuse, R110, R40 ;  /* 0x0000006e5428723c */ /* 0x040ff00000041828 */
[C---:B------:R-:W-:Y:S08]  /*11d0*/  HMMA.16816.F32.BF16 R72, R84.reuse, R66, R72 ;  /* 0x000000425448723c */ /* 0x040ff00000041848 */
[C---:B------:R-:W-:Y:S08]  /*11e0*/  HMMA.16816.F32.BF16 R44, R84.reuse, R50, R44 ;  /* 0x00000032542c723c */ /* 0x040ff0000004182c */
[----:B------:R-:W-:Y:S07]  /*11f0*/  HMMA.16816.F32.BF16 R84, R84, R70, R12 ;  /* 0x000000465454723c */ /* 0x000fee000004180c */
[C---:B------:R-:W-:Y:S01]  /*1200*/  LOP3.LUT R13, R4.reuse, 0x18, RZ, 0xc0, !PT ;  /* 0x00000018040d7812 */ /* 0x040fe200078ec0ff */
[----:B------:R-:W-:Y:S03]  /*1210*/  HMMA.16816.F32.BF16 R88, R52, R110, R88 ;  /* 0x0000006e3458723c */ /* 0x000fe60000041858 */
[----:B------:R-:W-:-:S04]  /*1220*/  LOP3.LUT R92, R4, 0x20, R13, 0x2e, !PT ;  /* 0x00000020045c7812 */ /* 0x000fc800078e2e0d */
[C---:B------:R-:W-:Y:S01]  /*1230*/  LOP3.LUT R12, R92.reuse, 0x18, R5, 0x78, !PT ;  /* 0x000000185c0c7812 */ /* 0x040fe200078e7805 */
[C---:B------:R-:W-:Y:S01]  /*1240*/  HMMA.16816.F32.BF16 R128, R52.reuse, R66, R128 ;  /* 0x000000423480723c */ /* 0x040fe20000041880 */
[----:B------:R-:W-:Y:S02]  /*1250*/  LOP3.LUT R13, R92, R169, RZ, 0x3c, !PT ;  /* 0x000000a95c0d7212 */ /* 0x000fe400078e3cff */
[----:B------:R-:W-:Y:S02]  /*1260*/  LOP3.LUT R137, R142, R92, R169, 0xf6, !PT ;  /* 0x0000005c8e897212 */ /* 0x000fe400078ef6a9 */
[----:B------:R-:W-:Y:S01]  /*1270*/  LOP3.LUT R135, R12, R20, RZ, 0xfc, !PT ;  /* 0x000000140c877212 */ /* 0x000fe200078efcff */
[----:B------:R-:W-:Y:S01]  /*1280*/  IMAD.IADD R13, R142, 0x1, R13 ;  /* 0x000000018e0d7824 */ /* 0x000fe200078e020d */
[C---:B------:R-:W-:Y:S01]  /*1290*/  LOP3.LUT R136, R12.reuse, R7, RZ, 0xfc, !PT ;  /* 0x000000070c887212 */ /* 0x040fe200078efcff */
[----:B------:R-:W-:Y:S01]  /*12a0*/  IMAD.SHL.U32 R137, R137, 0x2, RZ ;  /* 0x0000000289897824 */ /* 0x000fe200078e00ff */
[C-C-:B------:R-:W-:Y:S01]  /*12b0*/  LOP3.LUT R134, R12.reuse, 0x1000, R7.reuse, 0xfe, !PT ;  /* 0x000010000c867812 */ /* 0x140fe200078efe07 */
[----:B------:R-:W-:Y:S01]  /*12c0*/  IMAD.SHL.U32 R135, R135, 0x2, RZ ;  /* 0x0000000287877824 */ /* 0x000fe200078e00ff */
[----:B------:R-:W-:Y:S01]  /*12d0*/  LOP3.LUT R133, R12, 0x1800, R7, 0xfe, !PT ;  /* 0x000018000c857812 */ /* 0x000fe200078efe07 */
[----:B------:R-:W-:Y:S01]  /*12e0*/  IMAD.SHL.U32 R136, R136, 0x2, RZ ;  /* 0x0000000288887824 */ /* 0x000fe200078e00ff */
[C---:B------:R-:W-:Y:S01]  /*12f0*/  HMMA.16816.F32.BF16 R124, R52.reuse, R50, R124 ;  /* 0x00000032347c723c */ /* 0x040fe2000004187c */
[----:B------:R-:W-:Y:S01]  /*1300*/  IMAD.SHL.U32 R134, R134, 0x2, RZ ;  /* 0x0000000286867824 */ /* 0x000fe200078e00ff */
[----:B------:R-:W-:Y:S01]  /*1310*/  LDSM.16.M88.4 R24, [R137+0x8000] ;  /* 0x008000008918783b */ /* 0x000fe20000000200 */
[----:B------:R-:W-:Y:S01]  /*1320*/  IMAD.SHL.U32 R133, R133, 0x2, RZ ;  /* 0x0000000285857824 */ /* 0x000fe200078e00ff */
[----:B------:R-:W-:Y:S01]  /*1330*/  LOP3.LUT R132, R140, R92, R169, 0xf6, !PT ;  /* 0x0000005c8c847212 */ /* 0x000fe200078ef6a9 */
[----:B------:R-:W-:Y:S01]  /*1340*/  IMAD.SHL.U32 R7, R13, 0x2, RZ ;  /* 0x000000020d077824 */ /* 0x000fe200078e00ff */
[----:B------:R-:W-:Y:S02]  /*1350*/  LDSM.16.M88.4 R100, [R135] ;  /* 0x000000008764783b */ /* 0x000fe40000000200 */
[----:B------:R-:W-:Y:S01]  /*1360*/  HMMA.16816.F32.BF16 R52, R52, R70, R16 ;  /* 0x000000463434723c */ /* 0x000fe20000041810 */
[----:B------:R-:W-:Y:S01]  /*1370*/  IMAD.SHL.U32 R132, R132, 0x2, RZ ;  /* 0x0000000284847824 */ /* 0x000fe200078e00ff */
[----:B------:R-:W1:Y:S04]  /*1380*/  LDSM.16.M88.4 R16, [R139+0x8000] ;  /* 0x008000008b10783b */ /* 0x000e680000000200 */
[----:B------:R-:W2:Y:S02]  /*1390*/  LDSM.16.M88.4 R12, [R136] ;  /* 0x00000000880c783b */ /* 0x000ea40000000200 */
[C---:B------:R-:W-:Y:S02]  /*13a0*/  HMMA.16816.F32.BF16 R60, R116.reuse, R108, RZ ;  /* 0x0000006c743c723c */ /* 0x040fe400000418ff */
[----:B------:R-:W3:Y:S04]  /*13b0*/  LDSM.16.M88.4 R36, [R134] ;  /* 0x000000008624783b */ /* 0x000ee80000000200 */
[----:B------:R-:W4:Y:S02]  /*13c0*/  LDSM.16.M88.4 R32, [R133] ;  /* 0x000000008520783b */ /* 0x000f240000000200 */
[C---:B------:R-:W-:Y:S02]  /*13d0*/  HMMA.16816.F32.BF16 R104, R116.reuse, R64, RZ ;  /* 0x000000407468723c */ /* 0x040fe400000418ff */
[----:B------:R-:W1:Y:S04]  /*13e0*/  LDSM.16.M88.4 R20, [R7+0x8800] ;  /* 0x008800000714783b */ /* 0x000e680000000200 */
[----:B------:R-:W1:Y:S02]  /*13f0*/  LDSM.16.M88.4 R92, [R132+0x8000] ;  /* 0x00800000845c783b */ /* 0x000e640000000200 */
[C---:B------:R-:W-:Y:S08]  /*1400*/  HMMA.16816.F32.BF16 R96, R116.reuse, R48, RZ ;  /* 0x000000307460723c */ /* 0x040ff000000418ff */
[----:B------:R-:W-:Y:S08]  /*1410*/  HMMA.16816.F32.BF16 R116, R116, R68, RZ ;  /* 0x000000447474723c */ /* 0x000ff000000418ff */
[C---:B------:R-:W-:Y:S08]  /*1420*/  HMMA.16816.F32.BF16 R112, R56.reuse, R108, RZ ;  /* 0x0000006c3870723c */ /* 0x040ff000000418ff */
[C---:B------:R-:W-:Y:S08]  /*1430*/  HMMA.16816.F32.BF16 R80, R56.reuse, R64, RZ ;  /* 0x000000403850723c */ /* 0x040ff000000418ff */
[C---:B------:R-:W-:Y:S08]  /*1440*/  HMMA.16816.F32.BF16 R76, R56.reuse, R48, RZ ;  /* 0x00000030384c723c */ /* 0x040ff000000418ff */
[----:B------:R-:W-:Y:S08]  /*1450*/  HMMA.16816.F32.BF16 R56, R56, R68, RZ ;  /* 0x000000443838723c */ /* 0x000ff000000418ff */
[C---:B-1----:R-:W-:Y:S08]  /*1460*/  HMMA.16816.F32.BF16 R60, R16.reuse, R110, R60 ;  /* 0x0000006e103c723c */ /* 0x042ff0000004183c */
[C---:B------:R-:W-:Y:S08]  /*1470*/  HMMA.16816.F32.BF16 R104, R16.reuse, R66, R104 ;  /* 0x000000421068723c */ /* 0x040ff00000041868 */
[C---:B------:R-:W-:Y:S08]  /*1480*/  HMMA.16816.F32.BF16 R96, R16.reuse, R50, R96 ;  /* 0x000000321060723c */ /* 0x040ff00000041860 */
[----:B------:R-:W-:Y:S08]  /*1490*/  HMMA.16816.F32.BF16 R16, R16, R70, R116 ;  /* 0x000000461010723c */ /* 0x000ff00000041874 */
[C---:B--2---:R-:W-:Y:S08]  /*14a0*/  HMMA.16816.F32.BF16 R88, R24.reuse, R12, R88 ;  /* 0x0000000c1858723c */ /* 0x044ff00000041858 */
[C---:B------:R-:W-:Y:S08]  /*14b0*/  HMMA.16816.F32.BF16 R128, R24.reuse, R100, R128 ;  /* 0x000000641880723c */ /* 0x040ff00000041880 */
[C---:B---3--:R-:W-:Y:S08]  /*14c0*/  HMMA.16816.F32.BF16 R124, R24.reuse, R36, R124 ;  /* 0x00000024187c723c */ /* 0x048ff0000004187c */
[----:B----4-:R-:W-:Y:S01]  /*14d0*/  HMMA.16816.F32.BF16 R52, R24, R32, R52 ;  /* 0x000000201834723c */ /* 0x010fe20000041834 */
[----:B------:R-:W1:Y:S07]  /*14e0*/  LDSM.16.M88.4 R24, [R7+0x9800] ;  /* 0x009800000718783b */ /* 0x000e6e0000000200 */
[----:B------:R-:W-:Y:S08]  /*14f0*/  HMMA.16816.F32.BF16 R108, R28, R110, R112 ;  /* 0x0000006e1c6c723c */ /* 0x000ff00000041870 */
[C---:B------:R-:W-:Y:S08]  /*1500*/  HMMA.16816.F32.BF16 R40, R20.reuse, R12, R40 ;  /* 0x0000000c1428723c */ /* 0x040ff00000041828 */
[C---:B------:R-:W-:Y:S08]  /*1510*/  HMMA.16816.F32.BF16 R72, R20.reuse, R100, R72 ;  /* 0x000000641448723c */ /* 0x040ff00000041848 */
[C---:B------:R-:W-:Y:S08]  /*1520*/  HMMA.16816.F32.BF16 R44, R20.reuse, R36, R44 ;  /* 0x00000024142c723c */ /* 0x040ff0000004182c */
[----:B------:R-:W-:Y:S07]  /*1530*/  HMMA.16816.F32.BF16 R84, R20, R32, R84 ;  /* 0x000000201454723c */ /* 0x000fee0000041854 */
[----:B------:R-:W-:Y:S01]  /*1540*/  LOP3.LUT R20, R5, 0x7, RZ, 0xc0, !PT ;  /* 0x0000000705147812 */ /* 0x000fe200078ec0ff */
[----:B------:R-:W-:Y:S01]  /*1550*/  HMMA.16816.F32.BF16 R64, R28, R66, R80 ;  /* 0x000000421c40723c */ /* 0x000fe20000041850 */
[----:B------:R-:W-:-:S03]  /*1560*/  LOP3.LUT R22, R169, 0x30, R4, 0xf8, !PT ;  /* 0x00000030a9167812 */ /* 0x000fc600078ef804 */
[----:B------:R-:W-:-:S04]  /*1570*/  IMAD.WIDE.U32 R20, R20, 0x10, RZ ;  /* 0x0000001014147825 */ /* 0x000fc800078e00ff */
[C---:B------:R-:W-:Y:S07]  /*1580*/  HMMA.16816.F32.BF16 R48, R28.reuse, R50, R76 ;  /* 0x000000321c30723c */ /* 0x040fee000004184c */
[----:B------:R-:W-:Y:S01]  /*1590*/  IMAD.WIDE R76, R155, 0x2, RZ ;  /* 0x000000029b4c7825 */ /* 0x000fe200078e02ff */
[----:B------:R-:W-:Y:S03]  /*15a0*/  HMMA.16816.F32.BF16 R28, R28, R70, R56 ;  /* 0x000000461c1c723c */ /* 0x000fe60000041838 */
[----:B------:R-:W-:Y:S01]  /*15b0*/  IMAD.WIDE R78, R141, 0x2, RZ ;  /* 0x000000028d4e7825 */ /* 0x000fe200078e02ff */
[----:B------:R-:W-:-:S02]  /*15c0*/  LOP3.LUT R156, R20, R76, RZ, 0xfc, !PT ;  /* 0x0000004c149c7212 */ /* 0x000fc400078efcff */
[----:B------:R-:W-:Y:S01]  /*15d0*/  LOP3.LUT R76, R21, R77, RZ, 0xfc, !PT ;  /* 0x0000004d154c7212 */ /* 0x000fe200078efcff */
[----:B------:R-:W-:Y:S01]  /*15e0*/  IMAD.WIDE R70, R163, 0x2, RZ ;  /* 0x00000002a3467825 */ /* 0x000fe200078e02ff */
[C---:B------:R-:W-:Y:S01]  /*15f0*/  HMMA.16816.F32.BF16 R60, R92.reuse, R12, R60 ;  /* 0x0000000c5c3c723c */ /* 0x040fe2000004183c */
[----:B------:R-:W-:Y:S02]  /*1600*/  LOP3.LUT R57, R22, 0x30, R171, 0x1e, !PT ;  /* 0x0000003016397812 */ /* 0x000fe400078e1eab */
[----:B------:R-:W-:Y:S01]  /*1610*/  IMAD.WIDE R22, R165, 0x2, RZ ;  /* 0x00000002a5167825 */ /* 0x000fe200078e02ff */
[C---:B------:R-:W-:Y:S02]  /*1620*/  LOP3.LUT R168, R20.reuse, R70, RZ, 0xfc, !PT ;  /* 0x0000004614a87212 */ /* 0x040fe400078efcff */
[----:B------:R-:W-:Y:S01]  /*1630*/  LOP3.LUT R56, R21, R71, RZ, 0xfc, !PT ;  /* 0x0000004715387212 */ /* 0x000fe200078efcff */
[----:B------:R-:W-:Y:S01]  /*1640*/  IMAD.WIDE R70, R159, 0x2, RZ ;  /* 0x000000029f467825 */ /* 0x000fe200078e02ff */
[----:B------:R-:W-:Y:S01]  /*1650*/  HMMA.16816.F32.BF16 R104, R92, R100, R104 ;  /* 0x000000645c68723c */ /* 0x000fe20000041868 */
[----:B------:R-:W-:-:S02]  /*1660*/  LOP3.LUT R166, R20, R22, RZ, 0xfc, !PT ;  /* 0x0000001614a67212 */ /* 0x000fc400078efcff */
[----:B------:R-:W-:Y:S01]  /*1670*/  IMAD.WIDE R58, R167, 0x2, RZ ;  /* 0x00000002a73a7825 */ /* 0x000fe200078e02ff */
[----:B------:R-:W-:Y:S02]  /*1680*/  LOP3.LUT R22, R21, R23, RZ, 0xfc, !PT ;  /* 0x0000001715167212 */ /* 0x000fe400078efcff */
[----:B------:R-:W-:Y:S02]  /*1690*/  LOP3.LUT R140, R57, R140, RZ, 0xfc, !PT ;  /* 0x0000008c398c7212 */ /* 0x000fe400078efcff */
[----:B------:R-:W-:Y:S01]  /*16a0*/  HMMA.16816.F32.BF16 R96, R92, R36, R96 ;  /* 0x000000245c60723c */ /* 0x000fe20000041860 */
[----:B------:R-:W-:Y:S02]  /*16b0*/  LOP3.LUT R164, R20, R58, RZ, 0xfc, !PT ;  /* 0x0000003a14a47212 */ /* 0x000fe400078efcff */
[----:B------:R-:W-:Y:S01]  /*16c0*/  LOP3.LUT R23, R21, R59, RZ, 0xfc, !PT ;  /* 0x0000003b15177212 */ /* 0x000fe200078efcff */
[----:B------:R-:W-:Y:S01]  /*16d0*/  IMAD.WIDE R58, R161, 0x2, RZ ;  /* 0x00000002a13a7825 */ /* 0x000fe200078e02ff */
[----:B------:R-:W-:-:S02]  /*16e0*/  LOP3.LUT R68, R57, R142, RZ, 0xfc, !PT ;  /* 0x0000008e39447212 */ /* 0x000fc400078efcff */
[----:B------:R-:W-:Y:S01]  /*16f0*/  LOP3.LUT R162, R20, R70, RZ, 0xfc, !PT ;  /* 0x0000004614a27212 */ /* 0x000fe200078efcff */
[----:B------:R-:W-:Y:S01]  /*1700*/  HMMA.16816.F32.BF16 R92, R92, R32, R16 ;  /* 0x000000205c5c723c */ /* 0x000fe20000041810 */
[----:B------:R-:W-:Y:S01]  /*1710*/  IMAD.IADD R57, R142, 0x1, R57 ;  /* 0x000000018e397824 */ /* 0x000fe200078e0239 */
[----:B------:R-:W-:Y:S01]  /*1720*/  LOP3.LUT R160, R20, R58, RZ, 0xfc, !PT ;  /* 0x0000003a14a07212 */ /* 0x000fe200078efcff */
[----:B------:R-:W-:Y:S01]  /*1730*/  IMAD.SHL.U32 R141, R140, 0x2, RZ ;  /* 0x000000028c8d7824 */ /* 0x000fe200078e00ff */
[----:B------:R-:W-:Y:S01]  /*1740*/  IADD3 R168, P6, R168, c[0x0][0x168], RZ ;  /* 0x00005a00a8a87a10 */ /* 0x000fe20007fde0ff */
[----:B------:R-:W-:Y:S01]  /*1750*/  IMAD.SHL.U32 R142, R68, 0x2, RZ ;  /* 0x00000002448e7824 */ /* 0x000fe200078e00ff */
[----:B------:R-:W-:Y:S01]  /*1760*/  IADD3 R166, P5, R166, c[0x0][0x168], RZ ;  /* 0x00005a00a6a67a10 */ /* 0x000fe20007fbe0ff */
[----:B------:R-:W-:Y:S01]  /*1770*/  IMAD.WIDE R18, R153, 0x2, RZ ;  /* 0x0000000299127825 */ /* 0x000fe200078e02ff */
[C---:B------:R-:W-:Y:S01]  /*1780*/  LOP3.LUT R16, R21.reuse, R71, RZ, 0xfc, !PT ;  /* 0x0000004715107212 */ /* 0x040fe200078efcff */
[----:B-1----:R-:W-:Y:S01]  /*1790*/  HMMA.16816.F32.BF16 R108, R24, R12, R108 ;  /* 0x0000000c186c723c */ /* 0x002fe2000004186c */
[----:B------:R-:W-:Y:S01]  /*17a0*/  LOP3.LUT R17, R21, R59, RZ, 0xfc, !PT ;  /* 0x0000003b15117212 */ /* 0x000fe200078efcff */
[----:B------:R-:W-:Y:S01]  /*17b0*/  IMAD.WIDE R58, R151, 0x2, RZ ;  /* 0x00000002973a7825 */ /* 0x000fe200078e02ff */
[----:B------:R-:W-:-:S02]  /*17c0*/  LOP3.LUT R158, R20, R18, RZ, 0xfc, !PT ;  /* 0x00000012149e7212 */ /* 0x000fc400078efcff */
[----:B------:R-:W-:Y:S01]  /*17d0*/  LOP3.LUT R69, R21, R19, RZ, 0xfc, !PT ;  /* 0x0000001315457212 */ /* 0x000fe200078efcff */
[----:B------:R-:W-:Y:S01]  /*17e0*/  IMAD.WIDE R18, R157, 0x2, RZ ;  /* 0x000000029d127825 */ /* 0x000fe200078e02ff */
[----:B------:R-:W-:Y:S01]  /*17f0*/  IADD3 R158, P1, R158, c[0x0][0x168], RZ ;  /* 0x00005a009e9e7a10 */ /* 0x000fe20007f3e0ff */
[C---:B------:R-:W-:Y:S01]  /*1800*/  HMMA.16816.F32.BF16 R64, R24.reuse, R100, R64 ;  /* 0x000000641840723c */ /* 0x040fe20000041840 */
[----:B------:R-:W-:Y:S01]  /*1810*/  IADD3 R164, P4, R164, c[0x0][0x168], RZ ;  /* 0x00005a00a4a47a10 */ /* 0x000fe20007f9e0ff */
[----:B------:R-:W-:Y:S01]  /*1820*/  IMAD.WIDE R12, R147, 0x2, RZ ;  /* 0x00000002930c7825 */ /* 0x000fe200078e02ff */
[----:B------:R-:W-:Y:S02]  /*1830*/  LOP3.LUT R154, R20, R18, RZ, 0xfc, !PT ;  /* 0x00000012149a7212 */ /* 0x000fe400078efcff */
[----:B------:R-:W-:Y:S01]  /*1840*/  LOP3.LUT R71, R21, R19, RZ, 0xfc, !PT ;  /* 0x0000001315477212 */ /* 0x000fe200078efcff */
[----:B------:R-:W-:Y:S01]  /*1850*/  IMAD.WIDE R18, R149, 0x2, RZ ;  /* 0x0000000295127825 */ /* 0x000fe200078e02ff */
[----:B------:R-:W-:Y:S01]  /*1860*/  IADD3.X R159, R69, c[0x0][0x16c], RZ, P1, !PT ;  /* 0x00005b00459f7a10 */ /* 0x000fe20000ffe4ff */
[----:B------:R-:W-:Y:S01]  /*1870*/  HMMA.16816.F32.BF16 R48, R24, R36, R48 ;  /* 0x000000241830723c */ /* 0x000fe20000041830 */
[----:B------:R-:W-:Y:S01]  /*1880*/  IADD3 R162, P3, R162, c[0x0][0x168], RZ ;  /* 0x00005a00a2a27a10 */ /* 0x000fe20007f7e0ff */
[----:B------:R-:W-:Y:S01]  /*1890*/  IMAD.SHL.U32 R140, R57, 0x2, RZ ;  /* 0x00000002398c7824 */ /* 0x000fe200078e00ff */
[----:B------:R-:W-:-:S02]  /*18a0*/  LOP3.LUT R150, R20, R18, RZ, 0xfc, !PT ;  /* 0x0000001214967212 */ /* 0x000fc400078efcff */
[C---:B------:R-:W-:Y:S02]  /*18b0*/  LOP3.LUT R18, R21.reuse, R19, RZ, 0xfc, !PT ;  /* 0x0000001315127212 */ /* 0x040fe400078efcff */
[----:B------:R-:W-:Y:S01]  /*18c0*/  IADD3 R160, P2, R160, c[0x0][0x168], RZ ;  /* 0x00005a00a0a07a10 */ /* 0x000fe20007f5e0ff */
[----:B------:R-:W-:Y:S01]  /*18d0*/  HMMA.16816.F32.BF16 R28, R24, R32, R28 ;  /* 0x00000020181c723c */ /* 0x000fe2000004181c */
[----:B------:R-:W-:Y:S02]  /*18e0*/  IADD3 R156, P0, R156, c[0x0][0x168], RZ ;  /* 0x00005a009c9c7a10 */ /* 0x000fe40007f1e0ff */
[----:B------:R-:W-:Y:S02]  /*18f0*/  IADD3 R150, P1, R150, c[0x0][0x160], RZ ;  /* 0x0000580096967a10 */ /* 0x000fe40007f3e0ff */
[----:B------:R-:W-:Y:S02]  /*1900*/  LOP3.LUT R152, R20, R12, RZ, 0xfc, !PT ;  /* 0x0000000c14987212 */ /* 0x000fe400078efcff */
[----:B------:R-:W-:-:S02]  /*1910*/  LOP3.LUT R12, R21, R13, RZ, 0xfc, !PT ;  /* 0x0000000d150c7212 */ /* 0x000fc400078efcff */
[C---:B------:R-:W-:Y:S02]  /*1920*/  LOP3.LUT R148, R20.reuse, R58, RZ, 0xfc, !PT ;  /* 0x0000003a14947212 */ /* 0x040fe400078efcff */
[C---:B------:R-:W-:Y:S02]  /*1930*/  LOP3.LUT R13, R21.reuse, R59, RZ, 0xfc, !PT ;  /* 0x0000003b150d7212 */ /* 0x040fe400078efcff */
[----:B------:R-:W-:Y:S02]  /*1940*/  LOP3.LUT R146, R20, R78, RZ, 0xfc, !PT ;  /* 0x0000004e14927212 */ /* 0x000fe400078efcff */
[----:B------:R-:W-:Y:S02]  /*1950*/  LOP3.LUT R70, R21, R79, RZ, 0xfc, !PT ;  /* 0x0000004f15467212 */ /* 0x000fe400078efcff */
[----:B------:R-:W-:Y:S02]  /*1960*/  IADD3.X R169, R56, c[0x0][0x16c], RZ, P6, !PT ;  /* 0x00005b0038a97a10 */ /* 0x000fe400037fe4ff */
[----:B------:R-:W-:Y:S01]  /*1970*/  IADD3.X R167, R22, c[0x0][0x16c], RZ, P5, !PT ;  /* 0x00005b0016a77a10 */ /* 0x000fe20002ffe4ff */
[----:B------:R-:W1:Y:S01]  /*1980*/  LDSM.16.M88.4 R56, [R142+0x8000] ;  /* 0x008000008e38783b */ /* 0x000e620000000200 */
[----:B------:R-:W-:-:S02]  /*1990*/  IADD3.X R165, R23, c[0x0][0x16c], RZ, P4, !PT ;  /* 0x00005b0017a57a10 */ /* 0x000fc400027fe4ff */
[----:B------:R-:W-:Y:S01]  /*19a0*/  IADD3.X R163, R16, c[0x0][0x16c], RZ, P3, !PT ;  /* 0x00005b0010a37a10 */ /* 0x000fe20001ffe4ff */
[----:B------:R-:W2:Y:S01]  /*19b0*/  LDSM.16.M88.4 R20, [R140+0x8800] ;  /* 0x008800008c14783b */ /* 0x000ea20000000200 */
[----:B------:R-:W-:Y:S02]  /*19c0*/  IADD3.X R161, R17, c[0x0][0x16c], RZ, P2, !PT ;  /* 0x00005b0011a17a10 */ /* 0x000fe400017fe4ff */
[----:B------:R-:W-:Y:S02]  /*19d0*/  IADD3.X R157, R76, c[0x0][0x16c], RZ, P0, !PT ;  /* 0x00005b004c9d7a10 */ /* 0x000fe400007fe4ff */
[----:B------:R-:W-:Y:S01]  /*19e0*/  IADD3.X R151, R18, c[0x0][0x164], RZ, P1, !PT ;  /* 0x0000590012977a10 */ /* 0x000fe20000ffe4ff */
[----:B------:R-:W-:Y:S01]  /*19f0*/  LDSM.16.M88.4 R76, [R140+0x9800] ;  /* 0x009800008c4c783b */ /* 0x000fe20000000200 */
[----:B------:R-:W-:Y:S02]  /*1a00*/  IADD3 R146, P3, R146, c[0x0][0x160], RZ ;  /* 0x0000580092927a10 */ /* 0x000fe40007f7e0ff */
[----:B------:R-:W-:Y:S01]  /*1a10*/  IADD3 R148, P2, R148, c[0x0][0x160], RZ ;  /* 0x0000580094947a10 */ /* 0x000fe20007f5e0ff */
[----:B------:R-:W3:Y:S01]  /*1a20*/  LDSM.16.M88.4 R16, [R141+0x8000] ;  /* 0x008000008d10783b */ /* 0x000ee20000000200 */
[----:B------:R-:W-:-:S02]  /*1a30*/  IADD3 R152, P0, R152, c[0x0][0x160], RZ ;  /* 0x0000580098987a10 */ /* 0x000fc40007f1e0ff */
[----:B------:R-:W-:Y:S01]  /*1a40*/  IADD3.X R147, R70, c[0x0][0x164], RZ, P3, !PT ;  /* 0x0000590046937a10 */ /* 0x000fe20001ffe4ff */
[----:B------:R-:W-:Y:S01]  /*1a50*/  BAR.SYNC.DEFER_BLOCKING 0x0 ;  /* 0x0000000000007b1d */ /* 0x000fe20000010000 */
[----:B------:R-:W-:Y:S02]  /*1a60*/  IADD3 R154, P6, R154, c[0x0][0x168], RZ ;  /* 0x00005a009a9a7a10 */ /* 0x000fe40007fde0ff */
[----:B------:R-:W-:Y:S02]  /*1a70*/  IADD3.X R149, R13, c[0x0][0x164], RZ, P2, !PT ;  /* 0x000059000d957a10 */ /* 0x000fe400017fe4ff */
[----:B------:R-:W-:Y:S02]  /*1a80*/  IADD3.X R153, R12, c[0x0][0x164], RZ, P0, !PT ;  /* 0x000059000c997a10 */ /* 0x000fe400007fe4ff */
[----:B------:R-:W-:Y:S02]  /*1a90*/  IADD3.X R155, R71, c[0x0][0x16c], RZ, P6, !PT ;  /* 0x00005b00479b7a10 */ /* 0x000fe400037fe4ff */
[----:B------:R-:W-:Y:S01]  /*1aa0*/  ISETP.GE.AND P0, PT, R3, 0xc00, PT ;  /* 0x00000c000300780c */ /* 0x000fe20003f06270 */
[C---:B-1----:R-:W-:Y:S01]  /*1ab0*/  HMMA.16816.F32.BF16 R88, R56.reuse, R14, R88 ;  /* 0x0000000e3858723c */ /* 0x042fe20000041858 */
[----:B------:R-:W-:Y:S01]  /*1ac0*/  @!PT LDS RZ, [RZ] ;  /* 0x00000000fffff984 */ /* 0x000fe20000000800 */
[----:B------:R-:W-:Y:S01]  /*1ad0*/  @!PT LDS RZ, [RZ] ;  /* 0x00000000fffff984 */ /* 0x000fe20000000800 */
[----:B------:R-:W-:Y:S01]  /*1ae0*/  @!PT LDS RZ, [RZ] ;  /* 0x00000000fffff984 */ /* 0x000fe20000000800 */
[----:B------:R1:W-:Y:S04]  /*1af0*/  LDGSTS.E.BYPASS.128 [R11+0x8000], [R146.64+0x100] ;  /* 0x08000100920b7fae */ /* 0x0003e8000b901c44 */
[----:B------:R1:W-:Y:S03]  /*1b00*/  LDGSTS.E.BYPASS.128 [R11+0x8800], [R148.64+0x100] ;  /* 0x08800100940b7fae */ /* 0x0003e6000b901c44 */
[C---:B------:R-:W-:Y:S01]  /*1b10*/  HMMA.16816.F32.BF16 R128, R56.reuse, R102, R128 ;  /* 0x000000663880723c */ /* 0x040fe20000041880 */
[----:B------:R1:W-:Y:S04]  /*1b20*/  LDGSTS.E.BYPASS.128 [R11+0x9000], [R150.64+0x100] ;  /* 0x09000100960b7fae */ /* 0x0003e8000b901c44 */
[----:B------:R1:W-:Y:S03]  /*1b30*/  LDGSTS.E.BYPASS.128 [R11+0x9800], [R152.64+0x100] ;  /* 0x09800100980b7fae */ /* 0x0003e6000b901c44 */
[C---:B------:R-:W-:Y:S01]  /*1b40*/  HMMA.16816.F32.BF16 R124, R56.reuse, R38, R124 ;  /* 0x00000026387c723c */ /* 0x040fe2000004187c */
[----:B------:R-:W0:Y:S04]  /*1b50*/  LDGDEPBAR ;  /* 0x00000000000079af */ /* 0x000e280000000000 */
[----:B------:R1:W-:Y:S03]  /*1b60*/  LDGSTS.E.BYPASS.128 [R11], [R154.64+0x100] ;  /* 0x000001009a0b7fae */ /* 0x0003e6000b901c44 */
[----:B------:R-:W-:Y:S01]  /*1b70*/  HMMA.16816.F32.BF16 R52, R56, R34, R52 ;  /* 0x000000223834723c */ /* 0x000fe20000041834 */
[----:B------:R1:W-:Y:S04]  /*1b80*/  LDGSTS.E.BYPASS.128 [R11+0x800], [R156.64+0x100] ;  /* 0x008001009c0b7fae */ /* 0x0003e8000b901c44 */
[----:B------:R1:W-:Y:S03]  /*1b90*/  LDGSTS.E.BYPASS.128 [R11+0x1000], [R158.64+0x100] ;  /* 0x010001009e0b7fae */ /* 0x0003e6000b901c44 */
[C---:B--2---:R-:W-:Y:S01]  /*1ba0*/  HMMA.16816.F32.BF16 R40, R20.reuse, R14, R40 ;  /* 0x0000000e1428723c */ /* 0x044fe20000041828 */
[----:B------:R1:W-:Y:S04]  /*1bb0*/  LDGSTS.E.BYPASS.128 [R11+0x1800], [R160.64+0x100] ;  /* 0x01800100a00b7fae */ /* 0x0003e8000b901c44 */
[----:B------:R1:W-:Y:S03]  /*1bc0*/  LDGSTS.E.BYPASS.128 [R11+0x2000], [R162.64+0x100] ;  /* 0x02000100a20b7fae */ /* 0x0003e6000b901c44 */
[C---:B------:R-:W-:Y:S01]  /*1bd0*/  HMMA.16816.F32.BF16 R72, R20.reuse, R102, R72 ;  /* 0x000000661448723c */ /* 0x040fe20000041848 */
[----:B------:R1:W-:Y:S04]  /*1be0*/  LDGSTS.E.BYPASS.128 [R11+0x2800], [R164.64+0x100] ;  /* 0x02800100a40b7fae */ /* 0x0003e8000b901c44 */
[----:B------:R1:W-:Y:S03]  /*1bf0*/  LDGSTS.E.BYPASS.128 [R11+0x3000], [R166.64+0x100] ;  /* 0x03000100a60b7fae */ /* 0x0003e6000b901c44 */
[C---:B------:R-:W-:Y:S01]  /*1c00*/  HMMA.16816.F32.BF16 R44, R20.reuse, R38, R44 ;  /* 0x00000026142c723c */ /* 0x040fe2000004182c */
[----:B------:R1:W-:Y:S04]  /*1c10*/  LDGSTS.E.BYPASS.128 [R11+0x3800], [R168.64+0x100] ;  /* 0x03800100a80b7fae */ /* 0x0003e8000b901c44 */
[----:B------:R-:W0:Y:S03]  /*1c20*/  LDGDEPBAR ;  /* 0x00000000000079af */ /* 0x000e260000000000 */
[----:B------:R-:W-:Y:S08]  /*1c30*/  HMMA.16816.F32.BF16 R84, R20, R34, R84 ;  /* 0x000000221454723c */ /* 0x000ff00000041854 */
[C---:B---3--:R-:W-:Y:S08]  /*1c40*/  HMMA.16816.F32.BF16 R60, R16.reuse, R14, R60 ;  /* 0x0000000e103c723c */ /* 0x048ff0000004183c */
[----:B------:R-:W-:Y:S01]  /*1c50*/  HMMA.16816.F32.BF16 R104, R16, R102, R104 ;  /* 0x000000661068723c */ /* 0x000fe20000041868 */
[----:B------:R-:W-:-:S04]  /*1c60*/  DEPBAR.LE SB0, 0x2 ;  /* 0x000080800000791a */ /* 0x000fc80000000000 */
[----:B------:R-:W-:Y:S03]  /*1c70*/  BAR.SYNC.DEFER_BLOCKING 0x0 ;  /* 0x0000000000007b1d */ /* 0x000fe60000010000 */
[C---:B------:R-:W-:Y:S08]  /*1c80*/  HMMA.16816.F32.BF16 R96, R16.reuse, R38, R96 ;  /* 0x000000261060723c */ /* 0x040ff00000041860 */
[----:B------:R-:W-:Y:S08]  /*1c90*/  HMMA.16816.F32.BF16 R92, R16, R34, R92 ;  /* 0x00000022105c723c */ /* 0x000ff0000004185c */
[C---:B------:R-:W-:Y:S01]  /*1ca0*/  HMMA.16816.F32.BF16 R12, R76.reuse, R14, R108 ;  /* 0x0000000e4c0c723c */ /* 0x040fe2000004186c */
[----:B------:R-:W-:Y:S07]  /*1cb0*/  LDSM.16.M88.4 R24, [R145+0xa000] ;  /* 0x00a000009118783b */ /* 0x000fee0000000200 */
[C---:B------:R-:W-:Y:S01]  /*1cc0*/  HMMA.16816.F32.BF16 R100, R76.reuse, R102, R64 ;  /* 0x000000664c64723c */ /* 0x040fe20000041840 */
[----:B------:R-:W2:Y:S04]  /*1cd0*/  LDSM.16.M88.4 R112, [R144+0x4000] ;  /* 0x004000009070783b */ /* 0x000ea80000000200 */
[----:B------:R-:W3:Y:S03]  /*1ce0*/  LDSM.16.M88.4 R56, [R143+0x4000] ;  /* 0x004000008f38783b */ /* 0x000ee60000000200 */
[C---:B------:R-:W-:Y:S01]  /*1cf0*/  HMMA.16816.F32.BF16 R36, R76.reuse, R38, R48 ;  /* 0x000000264c24723c */ /* 0x040fe20000041830 */
[----:B------:R-:W4:Y:S04]  /*1d00*/  LDSM.16.M88.4 R80, [R123+0x6000] ;  /* 0x006000007b50783b */ /* 0x000f280000000200 */
[----:B------:R-:W1:Y:S03]  /*1d10*/  LDSM.16.M88.4 R68, [R123+0x7000] ;  /* 0x007000007b44783b */ /* 0x000e660000000200 */
[----:B------:R-:W-:Y:S01]  /*1d20*/  HMMA.16816.F32.BF16 R76, R76, R34, R28 ;  /* 0x000000224c4c723c */ /* 0x000fe2000004181c */
[----:B------:R-:W1:Y:S04]  /*1d30*/  LDSM.16.M88.4 R20, [R121+0xa800] ;  /* 0x00a800007914783b */ /* 0x000e680000000200 */
[----:B------:R-:W1:Y:S04]  /*1d40*/  LDSM.16.M88.4 R16, [R122+0xa000] ;  /* 0x00a000007a10783b */ /* 0x000e680000000200 */
[----:B------:R-:W1:Y:S04]  /*1d50*/  LDSM.16.M88.4 R28, [R121+0xb800] ;  /* 0x00b80000791c783b */ /* 0x000e680000000200 */
[----:B------:R-:W-:Y:S04]  /*1d60*/  LDSM.16.M88.4 R64, [R138+0xb800] ;  /* 0x00b800008a40783b */ /* 0x000fe80000000200 */
[----:B------:R-:W-:Y:S04]  /*1d70*/  LDSM.16.M88.4 R108, [R135+0x4000] ;  /* 0x00400000876c783b */ /* 0x000fe80000000200 */
[----:B------:R-:W-:Y:S01]  /*1d80*/  LDSM.16.M88.4 R48, [R134+0x4000] ;  /* 0x004000008630783b */ /* 0x000fe20000000200 */
[C---:B--2---:R-:W-:Y:S03]  /*1d90*/  HMMA.16816.F32.BF16 R88, R24.reuse, R112, R88 ;  /* 0x000000701858723c */ /* 0x044fe60000041858 */
[----:B------:R-:W-:Y:S05]  /*1da0*/  LDSM.16.M88.4 R32, [R133+0x4000] ;  /* 0x004000008520783b */ /* 0x000fea0000000200 */
[C---:B---3--:R-:W-:Y:S08]  /*1db0*/  HMMA.16816.F32.BF16 R128, R24.reuse, R56, R128 ;  /* 0x000000381880723c */ /* 0x048ff00000041880 */
[C---:B----4-:R-:W-:Y:S08]  /*1dc0*/  HMMA.16816.F32.BF16 R124, R24.reuse, R80, R124 ;  /* 0x00000050187c723c */ /* 0x050ff0000004187c */
[----:B-1----:R-:W-:Y:S01]  /*1dd0*/  HMMA.16816.F32.BF16 R52, R24, R68, R52 ;  /* 0x000000441834723c */ /* 0x002fe20000041834 */
[----:B------:R-:W1:Y:S07]  /*1de0*/  LDSM.16.M88.4 R24, [R120+0xa000] ;  /* 0x00a000007818783b */ /* 0x000e6e0000000200 */
[C---:B------:R-:W-:Y:S08]  /*1df0*/  HMMA.16816.F32.BF16 R40, R20.reuse, R112, R40 ;  /* 0x000000701428723c */ /* 0x040ff00000041828 */
[C---:B------:R-:W-:Y:S08]  /*1e00*/  HMMA.16816.F32.BF16 R72, R20.reuse, R56, R72 ;  /* 0x000000381448723c */ /* 0x040ff00000041848 */
[C---:B------:R-:W-:Y:S08]  /*1e10*/  HMMA.16816.F32.BF16 R44, R20.reuse, R80, R44 ;  /* 0x00000050142c723c */ /* 0x040ff0000004182c */
[----:B------:R-:W-:Y:S01]  /*1e20*/  HMMA.16816.F32.BF16 R84, R20, R68, R84 ;  /* 0x000000441454723c */ /* 0x000fe20000041854 */
[----:B------:R-:W2:Y:S07]  /*1e30*/  LDSM.16.M88.4 R20, [R138+0xa800] ;  /* 0x00a800008a14783b */ /* 0x000eae0000000200 */
[C---:B------:R-:W-:Y:S08]  /*1e40*/  HMMA.16816.F32.BF16 R60, R16.reuse, R112, R60 ;  /* 0x00000070103c723c */ /* 0x040ff0000004183c */
[C---:B------:R-:W-:Y:S08]  /*1e50*/  HMMA.16816.F32.BF16 R104, R16.reuse, R56, R104 ;  /* 0x000000381068723c */ /* 0x040ff00000041868 */
[C---:B------:R-:W-:Y:S08]  /*1e60*/  HMMA.16816.F32.BF16 R96, R16.reuse, R80, R96 ;  /* 0x000000501060723c */ /* 0x040ff00000041860 */
[----:B------:R-:W-:Y:S01]  /*1e70*/  HMMA.16816.F32.BF16 R92, R16, R68, R92 ;  /* 0x00000044105c723c */ /* 0x000fe2000004185c */
[----:B------:R-:W3:Y:S07]  /*1e80*/  LDSM.16.M88.4 R16, [R139+0xa000] ;  /* 0x00a000008b10783b */ /* 0x000eee0000000200 */
[----:B------:R-:W-:Y:S08]  /*1e90*/  HMMA.16816.F32.BF16 R12, R28, R112, R12 ;  /* 0x000000701c0c723c */ /* 0x000ff0000004180c */
[-C--:B-1----:R-:W-:Y:S08]  /*1ea0*/  HMMA.16816.F32.BF16 R88, R24, R114.reuse, R88 ;  /* 0x000000721858723c */ /* 0x082ff00000041858 */
[----:B--2---:R-:W-:Y:S08]  /*1eb0*/  HMMA.16816.F32.BF16 R40, R20, R114, R40 ;  /* 0x000000721428723c */ /* 0x004ff00000041828 */
[C---:B------:R-:W-:Y:S08]  /*1ec0*/  HMMA.16816.F32.BF16 R128, R24.reuse, R58, R128 ;  /* 0x0000003a1880723c */ /* 0x040ff00000041880 */
[----:B------:R-:W-:Y:S08]  /*1ed0*/  HMMA.16816.F32.BF16 R124, R24, R82, R124 ;  /* 0x00000052187c723c */ /* 0x000ff0000004187c */
[----:B---3--:R-:W-:Y:S08]  /*1ee0*/  HMMA.16816.F32.BF16 R60, R16, R114, R60 ;  /* 0x00000072103c723c */ /* 0x008ff0000004183c */
[----:B------:R-:W-:Y:S01]  /*1ef0*/  HMMA.16816.F32.BF16 R52, R24, R70, R52 ;  /* 0x000000461834723c */ /* 0x000fe20000041834 */
[----:B------:R-:W-:Y:S07]  /*1f00*/  LDSM.16.M88.4 R24, [R137+0xa000] ;  /* 0x00a000008918783b */ /* 0x000fee0000000200 */
[C---:B------:R-:W-:Y:S08]  /*1f10*/  HMMA.16816.F32.BF16 R72, R20.reuse, R58, R72 ;  /* 0x0000003a1448723c */ /* 0x040ff00000041848 */
[C---:B------:R-:W-:Y:S08]  /*1f20*/  HMMA.16816.F32.BF16 R44, R20.reuse, R82, R44 ;  /* 0x00000052142c723c */ /* 0x040ff0000004182c */
[----:B------:R-:W-:Y:S01]  /*1f30*/  HMMA.16816.F32.BF16 R84, R20, R70, R84 ;  /* 0x000000461454723c */ /* 0x000fe20000041854 */
[----:B------:R-:W-:Y:S07]  /*1f40*/  LDSM.16.M88.4 R20, [R7+0xa800] ;  /* 0x00a800000714783b */ /* 0x000fee0000000200 */
[C---:B------:R-:W-:Y:S08]  /*1f50*/  HMMA.16816.F32.BF16 R104, R16.reuse, R58, R104 ;  /* 0x0000003a1068723c */ /* 0x040ff00000041868 */
[C---:B------:R-:W-:Y:S08]  /*1f60*/  HMMA.16816.F32.BF16 R96, R16.reuse, R82, R96 ;  /* 0x000000521060723c */ /* 0x040ff00000041860 */
[----:B------:R-:W-:Y:S01]  /*1f70*/  HMMA.16816.F32.BF16 R92, R16, R70, R92 ;  /* 0x00000046105c723c */ /* 0x000fe2000004185c */
[----:B------:R-:W-:Y:S07]  /*1f80*/  LDSM.16.M88.4 R16, [R132+0xa000] ;  /* 0x00a000008410783b */ /* 0x000fee0000000200 */
[----:B------:R-:W-:Y:S01]  /*1f90*/  HMMA.16816.F32.BF16 R112, R64, R114, R12 ;  /* 0x000000724070723c */ /* 0x000fe2000004180c */
[----:B------:R-:W1:Y:S07]  /*1fa0*/  LDSM.16.M88.4 R12, [R136+0x4000] ;  /* 0x00400000880c783b */ /* 0x000e6e0000000200 */
[C---:B------:R-:W-:Y:S08]  /*1fb0*/  HMMA.16816.F32.BF16 R100, R28.reuse, R56, R100 ;  /* 0x000000381c64723c */ /* 0x040ff00000041864 */
[C---:B------:R-:W-:Y:S08]  /*1fc0*/  HMMA.16816.F32.BF16 R36, R28.reuse, R80, R36 ;  /* 0x000000501c24723c */ /* 0x040ff00000041824 */
[----:B------:R-:W-:Y:S01]  /*1fd0*/  HMMA.16816.F32.BF16 R76, R28, R68, R76 ;  /* 0x000000441c4c723c */ /* 0x000fe2000004184c */
[----:B------:R-:W2:Y:S07]  /*1fe0*/  LDSM.16.M88.4 R28, [R7+0xb800] ;  /* 0x00b80000071c783b */ /* 0x000eae0000000200 */
[C---:B------:R-:W-:Y:S08]  /*1ff0*/  HMMA.16816.F32.BF16 R56, R64.reuse, R58, R100 ;  /* 0x0000003a4038723c */ /* 0x040ff00000041864 */
[C---:B------:R-:W-:Y:S08]  /*2000*/  HMMA.16816.F32.BF16 R36, R64.reuse, R82, R36 ;  /* 0x000000524024723c */ /* 0x040ff00000041824 */
[----:B------:R-:W-:Y:S01]  /*2010*/  HMMA.16816.F32.BF16 R64, R64, R70, R76 ;  /* 0x000000464040723c */ /* 0x000fe2000004184c */
[----:B------:R-:W-:Y:S07]  /*2020*/  LDSM.16.M88.4 R76, [R140+0xb800] ;  /* 0x00b800008c4c783b */ /* 0x000fee0000000200 */
[C---:B-1----:R-:W-:Y:S08]  /*2030*/  HMMA.16816.F32.BF16 R88, R24.reuse, R12, R88 ;  /* 0x0000000c1858723c */ /* 0x042ff00000041858 */
[C---:B------:R-:W-:Y:S08]  /*2040*/  HMMA.16816.F32.BF16 R128, R24.reuse, R108, R128 ;  /* 0x0000006c1880723c */ /* 0x040ff00000041880 */
[C---:B------:R-:W-:Y:S08]  /*2050*/  HMMA.16816.F32.BF16 R124, R24.reuse, R48, R124 ;  /* 0x00000030187c723c */ /* 0x040ff0000004187c */
[----:B------:R-:W-:Y:S01]  /*2060*/  HMMA.16816.F32.BF16 R52, R24, R32, R52 ;  /* 0x000000201834723c */ /* 0x000fe20000041834 */
[----:B------:R-:W1:Y:S07]  /*2070*/  LDSM.16.M88.4 R24, [R142+0xa000] ;  /* 0x00a000008e18783b */ /* 0x000e6e0000000200 */
[C---:B------:R-:W-:Y:S08]  /*2080*/  HMMA.16816.F32.BF16 R40, R20.reuse, R12, R40 ;  /* 0x0000000c1428723c */ /* 0x040ff00000041828 */
[C---:B------:R-:W-:Y:S08]  /*2090*/  HMMA.16816.F32.BF16 R72, R20.reuse, R108, R72 ;  /* 0x0000006c1448723c */ /* 0x040ff00000041848 */
[C---:B------:R-:W-:Y:S08]  /*20a0*/  HMMA.16816.F32.BF16 R44, R20.reuse, R48, R44 ;  /* 0x00000030142c723c */ /* 0x040ff0000004182c */
[----:B------:R-:W-:Y:S01]  /*20b0*/  HMMA.16816.F32.BF16 R84, R20, R32, R84 ;  /* 0x000000201454723c */ /* 0x000fe20000041854 */
[----:B------:R-:W3:Y:S07]  /*20c0*/  LDSM.16.M88.4 R20, [R140+0xa800] ;  /* 0x00a800008c14783b */ /* 0x000eee0000000200 */
[C---:B------:R-:W-:Y:S08]  /*20d0*/  HMMA.16816.F32.BF16 R60, R16.reuse, R12, R60 ;  /* 0x0000000c103c723c */ /* 0x040ff0000004183c */
[C---:B------:R-:W-:Y:S08]  /*20e0*/  HMMA.16816.F32.BF16 R104, R16.reuse, R108, R104 ;  /* 0x0000006c1068723c */ /* 0x040ff00000041868 */
[C---:B------:R-:W-:Y:S08]  /*20f0*/  HMMA.16816.F32.BF16 R96, R16.reuse, R48, R96 ;  /* 0x000000301060723c */ /* 0x040ff00000041860 */
[----:B------:R-:W-:Y:S01]  /*2100*/  HMMA.16816.F32.BF16 R92, R16, R32, R92 ;  /* 0x00000020105c723c */ /* 0x000fe2000004185c */
[----:B------:R-:W4:Y:S04]  /*2110*/  LDSM.16.M88.4 R16, [R141+0xa000] ;  /* 0x00a000008d10783b */ /* 0x000f280000000200 */
[----:B------:R-:W-:Y:S03]  /*2120*/  BAR.SYNC.DEFER_BLOCKING 0x0 ;  /* 0x0000000000007b1d */ /* 0x000fe60000010000 */
[C---:B--2---:R-:W-:Y:S08]  /*2130*/  HMMA.16816.F32.BF16 R112, R28.reuse, R12, R112 ;  /* 0x0000000c1c70723c */ /* 0x044ff00000041870 */
[C---:B------:R-:W-:Y:S08]  /*2140*/  HMMA.16816.F32.BF16 R56, R28.reuse, R108, R56 ;  /* 0x0000006c1c38723c */ /* 0x040ff00000041838 */
[C---:B------:R-:W-:Y:S01]  /*2150*/  HMMA.16816.F32.BF16 R36, R28.reuse, R48, R36 ;  /* 0x000000301c24723c */ /* 0x040fe20000041824 */
[----:B------:R-:W-:Y:S01]  /*2160*/  @!PT LDS RZ, [RZ] ;  /* 0x00000000fffff984 */ /* 0x000fe20000000800 */
[----:B------:R-:W-:Y:S01]  /*2170*/  @!PT LDS RZ, [RZ] ;  /* 0x00000000fffff984 */ /* 0x000fe20000000800 */
[----:B------:R-:W-:Y:S01]  /*2180*/  @!PT LDS RZ, [RZ] ;  /* 0x00000000fffff984 */ /* 0x000fe20000000800 */
[----:B------:R2:W-:Y:S07]  /*2190*/  LDGSTS.E.BYPASS.128 [R11+0xa000], [R146.64+0x180] ;  /* 0x0a000180920b7fae */ /* 0x0005ee000b901c44 */
[----:B------:R-:W-:Y:S01]  /*21a0*/  HMMA.16816.F32.BF16 R28, R28, R32, R64 ;  /* 0x000000201c1c723c */ /* 0x000fe20000041840 */
[----:B------:R2:W-:Y:S04]  /*21b0*/  LDGSTS.E.BYPASS.128 [R11+0xa800], [R148.64+0x180] ;  /* 0x0a800180940b7fae */ /* 0x0005e8000b901c44 */
[----:B------:R2:W-:Y:S03]  /*21c0*/  LDGSTS.E.BYPASS.128 [R11+0xb000], [R150.64+0x180] ;  /* 0x0b000180960b7fae */ /* 0x0005e6000b901c44 */
[C---:B-1----:R-:W-:Y:S01]  /*21d0*/  HMMA.16816.F32.BF16 R88, R24.reuse, R14, R88 ;  /* 0x0000000e1858723c */ /* 0x042fe20000041858 */
[----:B------:R2:W-:Y:S04]  /*21e0*/  LDGSTS.E.BYPASS.128 [R11+0xb800], [R152.64+0x180] ;  /* 0x0b800180980b7fae */ /* 0x0005e8000b901c44 */
[----:B------:R-:W0:Y:S03]  /*21f0*/  LDGDEPBAR ;  /* 0x00000000000079af */ /* 0x000e260000000000 */
[C---:B------:R-:W-:Y:S01]  /*2200*/  HMMA.16816.F32.BF16 R128, R24.reuse, R110, R128 ;  /* 0x0000006e1880723c */ /* 0x040fe20000041880 */
[----:B------:R2:W-:Y:S04]  /*2210*/  LDGSTS.E.BYPASS.128 [R11+0x4000], [R154.64+0x180] ;  /* 0x040001809a0b7fae */ /* 0x0005e8000b901c44 */
[----:B------:R2:W-:Y:S03]  /*2220*/  LDGSTS.E.BYPASS.128 [R11+0x4800], [R156.64+0x180] ;  /* 0x048001809c0b7fae */ /* 0x0005e6000b901c44 */
[C---:B------:R-:W-:Y:S01]  /*2230*/  HMMA.16816.F32.BF16 R124, R24.reuse, R50, R124 ;  /* 0x00000032187c723c */ /* 0x040fe2000004187c */
[----:B------:R2:W-:Y:S04]  /*2240*/  LDGSTS.E.BYPASS.128 [R11+0x5000], [R158.64+0x180] ;  /* 0x050001809e0b7fae */ /* 0x0005e8000b901c44 */
[----:B------:R2:W-:Y:S03]  /*2250*/  LDGSTS.E.BYPASS.128 [R11+0x5800], [R160.64+0x180] ;  /* 0x05800180a00b7fae */ /* 0x0005e6000b901c44 */
[----:B------:R-:W-:Y:S01]  /*2260*/  HMMA.16816.F32.BF16 R52, R24, R34, R52 ;  /* 0x000000221834723c */ /* 0x000fe20000041834 */
[----:B------:R2:W-:Y:S04]  /*2270*/  LDGSTS.E.BYPASS.128 [R11+0x6000], [R162.64+0x180] ;  /* 0x06000180a20b7fae */ /* 0x0005e8000b901c44 */
[----:B------:R2:W-:Y:S03]  /*2280*/  LDGSTS.E.BYPASS.128 [R11+0x6800], [R164.64+0x180] ;  /* 0x06800180a40b7fae */ /* 0x0005e6000b901c44 */
[C---:B---3--:R-:W-:Y:S01]  /*2290*/  HMMA.16816.F32.BF16 R40, R20.reuse, R14, R40 ;  /* 0x0000000e1428723c */ /* 0x048fe20000041828 */
[----:B------:R2:W-:Y:S04]  /*22a0*/  LDGSTS.E.BYPASS.128 [R11+0x7000], [R166.64+0x180] ;  /* 0x07000180a60b7fae */ /* 0x0005e8000b901c44 */
[----:B------:R2:W-:Y:S03]  /*22b0*/  LDGSTS.E.BYPASS.128 [R11+0x7800], [R168.64+0x180] ;  /* 0x07800180a80b7fae */ /* 0x0005e6000b901c44 */
[C---:B------:R-:W-:Y:S01]  /*22c0*/  HMMA.16816.F32.BF16 R72, R20.reuse, R110, R72 ;  /* 0x0000006e1448723c */ /* 0x040fe20000041848 */
[----:B------:R-:W0:Y:S07]  /*22d0*/  LDGDEPBAR ;  /* 0x00000000000079af */ /* 0x000e2e0000000000 */
[C---:B------:R-:W-:Y:S08]  /*22e0*/  HMMA.16816.F32.BF16 R44, R20.reuse, R50, R44 ;  /* 0x00000032142c723c */ /* 0x040ff0000004182c */
[----:B------:R-:W-:Y:S08]  /*22f0*/  HMMA.16816.F32.BF16 R84, R20, R34, R84 ;  /* 0x000000221454723c */ /* 0x000ff00000041854 */
[----:B----4-:R-:W-:Y:S01]  /*2300*/  HMMA.16816.F32.BF16 R60, R16, R14, R60 ;  /* 0x0000000e103c723c */ /* 0x010fe2000004183c */
[----:B------:R-:W-:-:S04]  /*2310*/  DEPBAR.LE SB0, 0x2 ;  /* 0x000080800000791a */ /* 0x000fc80000000000 */
[----:B------:R-:W-:Y:S03]  /*2320*/  BAR.SYNC.DEFER_BLOCKING 0x0 ;  /* 0x0000000000007b1d */ /* 0x000fe60000010000 */
[C---:B------:R-:W-:Y:S08]  /*2330*/  HMMA.16816.F32.BF16 R104, R16.reuse, R110, R104 ;  /* 0x0000006e1068723c */ /* 0x040ff00000041868 */
[C---:B------:R-:W-:Y:S08]  /*2340*/  HMMA.16816.F32.BF16 R96, R16.reuse, R50, R96 ;  /* 0x000000321060723c */ /* 0x040ff00000041860 */
[----:B------:R-:W-:Y:S01]  /*2350*/  HMMA.16816.F32.BF16 R92, R16, R34, R92 ;  /* 0x00000022105c723c */ /* 0x000fe2000004185c */
[----:B------:R-:W-:Y:S07]  /*2360*/  LDSM.16.M88.4 R24, [R145+0x8000] ;  /* 0x008000009118783b */ /* 0x000fee0000000200 */
[C---:B------:R-:W-:Y:S01]  /*2370*/  HMMA.16816.F32.BF16 R12, R76.reuse, R14, R112 ;  /* 0x0000000e4c0c723c */ /* 0x040fe20000041870 */
[----:B------:R-:W1:Y:S04]  /*2380*/  LDSM.16.M88.4 R100, [R144] ;  /* 0x000000009064783b */ /* 0x000e680000000200 */
[----:B------:R-:W3:Y:S03]  /*2390*/  LDSM.16.M88.4 R64, [R143] ;  /* 0x000000008f40783b */ /* 0x000ee60000000200 */
[C---:B------:R-:W-:Y:S01]  /*23a0*/  HMMA.16816.F32.BF16 R108, R76.reuse, R110, R56 ;  /* 0x0000006e4c6c723c */ /* 0x040fe20000041838 */
[----:B------:R-:W4:Y:S04]  /*23b0*/  LDSM.16.M88.4 R80, [R123+0x2000] ;  /* 0x002000007b50783b */ /* 0x000f280000000200 */
[----:B------:R-:W2:Y:S03]  /*23c0*/  LDSM.16.M88.4 R68, [R123+0x3000] ;  /* 0x003000007b44783b */ /* 0x000ea60000000200 */
[C---:B------:R-:W-:Y:S01]  /*23d0*/  HMMA.16816.F32.BF16 R48, R76.reuse, R50, R36 ;  /* 0x000000324c30723c */ /* 0x040fe20000041824 */
[----:B------:R-:W2:Y:S04]  /*23e0*/  LDSM.16.M88.4 R20, [R121+0x8800] ;  /* 0x008800007914783b */ /* 0x000ea80000000200 */
[----:B------:R-:W2:Y:S03]  /*23f0*/  LDSM.16.M88.4 R16, [R122+0x8000] ;  /* 0x008000007a10783b */ /* 0x000ea60000000200 */
[----:B------:R-:W-:Y:S01]  /*2400*/  HMMA.16816.F32.BF16 R76, R76, R34, R28 ;  /* 0x000000224c4c723c */ /* 0x000fe2000004181c */
[----:B------:R-:W2:Y:S04]  /*2410*/  LDSM.16.M88.4 R28, [R121+0x9800] ;  /* 0x00980000791c783b */ /* 0x000ea80000000200 */
[----:B------:R-:W-:Y:S04]  /*2420*/  LDSM.16.M88.4 R56, [R138+0x9800] ;  /* 0x009800008a38783b */ /* 0x000fe80000000200 */
[----:B------:R-:W-:Y:S04]  /*2430*/  LDSM.16.M88.4 R112, [R135] ;  /* 0x000000008770783b */ /* 0x000fe80000000200 */
[----:B------:R-:W-:Y:S01]  /*2440*/  LDSM.16.M88.4 R36, [R134] ;  /* 0x000000008624783b */ /* 0x000fe20000000200 */
[C---:B-1----:R-:W-:Y:S03]  /*2450*/  HMMA.16816.F32.BF16 R88, R24.reuse, R100, R88 ;  /* 0x000000641858723c */ /* 0x042fe60000041858 */
[----:B------:R-:W-:Y:S05]  /*2460*/  LDSM.16.M88.4 R32, [R133] ;  /* 0x000000008520783b */ /* 0x000fea0000000200 */
[C---:B---3--:R-:W-:Y:S08]  /*2470*/  HMMA.16816.F32.BF16 R128, R24.reuse, R64, R128 ;  /* 0x000000401880723c */ /* 0x048ff00000041880 */
[C---:B----4-:R-:W-:Y:S08]  /*2480*/  HMMA.16816.F32.BF16 R124, R24.reuse, R80, R124 ;  /* 0x00000050187c723c */ /* 0x050ff0000004187c */
[----:B--2---:R-:W-:Y:S01]  /*2490*/  HMMA.16816.F32.BF16 R52, R24, R68, R52 ;  /* 0x000000441834723c */ /* 0x004fe20000041834 */
        /* <DEDUP_REMOVED lines=28> */
[----:B------:R-:W1:Y:S07]  /*2660*/  LDSM.16.M88.4 R12, [R136] ;  /* 0x00000000880c783b */ /* 0x000e6e0000000200 */
        /* <DEDUP_REMOVED lines=38> */
[----:B------:R2:W-:Y:S04]  /*28d0*/  LDGSTS.E.BYPASS.128 [R11], [R154.64+0x200] ;  /* 0x000002009a0b7fae */ /* 0x0005e8000b901c44 */
        /* <DEDUP_REMOVED lines=22> */
[----:B------:R-:W1:Y:S04]  /*2a40*/  LDSM.16.M88.4 R108, [R144+0x4000] ;  /* 0x00400000906c783b */ /* 0x000e680000000200 */
[----:B------:R-:W3:Y:S03]  /*2a50*/  LDSM.16.M88.4 R56, [R143+0x4000] ;  /* 0x004000008f38783b */ /* 0x000ee60000000200 */
        /* <DEDUP_REMOVED lines=9> */
[----:B------:R-:W-:Y:S04]  /*2af0*/  LDSM.16.M88.4 R100, [R135+0x4000] ;  /* 0x004000008764783b */ /* 0x000fe80000000200 */
[----:B------:R-:W-:Y:S01]  /*2b00*/  LDSM.16.M88.4 R48, [R134+0x4000] ;  /* 0x004000008630783b */ /* 0x000fe20000000200 */
[C---:B-1----:R-:W-:Y:S03]  /*2b10*/  HMMA.16816.F32.BF16 R88, R24.reuse, R108, R88 ;  /* 0x0000006c1858723c */ /* 0x042fe60000041858 */
[----:B------:R-:W-:Y:S05]  /*2b20*/  LDSM.16.M88.4 R32, [R133+0x4000] ;  /* 0x004000008520783b */ /* 0x000fea0000000200 */
        /* <DEDUP_REMOVED lines=692> */
[----:B------:R-:W-:Y:S07]  /*5670*/  LDSM.16.M88.4 R24, [R142+0xa000] ;  /* 0x00a000008e18783b */ /* 0x000fee0000000200 */
[C---:B------:R-:W-:Y:S08]  /*5680*/  HMMA.16816.F32.BF16 R40, R20.reuse, R12, R40 ;  /* 0x0000000c1428723c */ /* 0x040ff00000041828 */
        /* <DEDUP_REMOVED lines=8> */
[----:B------:R-:W3:Y:S04]  /*5710*/  LDSM.16.M88.4 R16, [R141+0xa000] ;  /* 0x00a000008d10783b */ /* 0x000ee80000000200 */
        /* <DEDUP_REMOVED lines=30> */
[----:B------:R-:W-:Y:S01]  /*5900*/  HMMA.16816.F32.BF16 R88, R24, R14, R88 ;  /* 0x0000000e1858723c */ /* 0x000fe20000041858 */
[----:B------:R-:W-:-:S04]  /*5910*/  DEPBAR.LE SB0, 0x2 ;  /* 0x000080800000791a */ /* 0x000fc80000000000 */
[----:B------:R-:W-:Y:S03]  /*5920*/  BAR.SYNC.DEFER_BLOCKING 0x0 ;  /* 0x0000000000007b1d */ /* 0x000fe60000010000 */
[C---:B------:R-:W-:Y:S08]  /*5930*/  HMMA.16816.F32.BF16 R128, R24.reuse, R82, R128 ;  /* 0x000000521880723c */ /* 0x040ff00000041880 */
[C---:B------:R-:W-:Y:S08]  /*5940*/  HMMA.16816.F32.BF16 R124, R24.reuse, R70, R124 ;  /* 0x00000046187c723c */ /* 0x040ff0000004187c */
[----:B------:R-:W-:Y:S01]  /*5950*/  HMMA.16816.F32.BF16 R52, R24, R50, R52 ;  /* 0x000000321834723c */ /* 0x000fe20000041834 */
[----:B------:R-:W-:Y:S07]  /*5960*/  LDSM.16.M88.4 R112, [R144] ;  /* 0x000000009070783b */ /* 0x000fee0000000200 */
[C---:B------:R-:W-:Y:S01]  /*5970*/  HMMA.16816.F32.BF16 R12, R64.reuse, R14, R108 ;  /* 0x0000000e400c723c */ /* 0x040fe2000004186c */
[----:B------:R-:W-:Y:S04]  /*5980*/  LDSM.16.M88.4 R32, [R143] ;  /* 0x000000008f20783b */ /* 0x000fe80000000200 */
[----:B------:R-:W-:Y:S03]  /*5990*/  LDSM.16.M88.4 R76, [R123+0x2000] ;  /* 0x002000007b4c783b */ /* 0x000fe60000000200 */
[C---:B------:R-:W-:Y:S01]  /*59a0*/  HMMA.16816.F32.BF16 R80, R64.reuse, R82, R100 ;  /* 0x000000524050723c */ /* 0x040fe20000041864 */
[----:B------:R-:W-:Y:S04]  /*59b0*/  LDSM.16.M88.4 R36, [R123+0x3000] ;  /* 0x003000007b24783b */ /* 0x000fe80000000200 */
[----:B------:R-:W1:Y:S03]  /*59c0*/  LDSM.16.M88.4 R20, [R121+0x8800] ;  /* 0x008800007914783b */ /* 0x000e660000000200 */
[C---:B------:R-:W-:Y:S01]  /*59d0*/  HMMA.16816.F32.BF16 R68, R64.reuse, R70, R56 ;  /* 0x000000464044723c */ /* 0x040fe20000041838 */
[----:B------:R-:W3:Y:S04]  /*59e0*/  LDSM.16.M88.4 R16, [R122+0x8000] ;  /* 0x008000007a10783b */ /* 0x000ee80000000200 */
[----:B------:R-:W4:Y:S03]  /*59f0*/  LDSM.16.M88.4 R24, [R145+0x8000] ;  /* 0x008000009118783b */ /* 0x000f260000000200 */
[----:B------:R-:W-:Y:S01]  /*5a00*/  HMMA.16816.F32.BF16 R64, R64, R50, R28 ;  /* 0x000000324040723c */ /* 0x000fe2000004181c */
[----:B------:R-:W2:Y:S04]  /*5a10*/  LDSM.16.M88.4 R48, [R121+0x9800] ;  /* 0x009800007930783b */ /* 0x000ea80000000200 */
[----:B------:R-:W2:Y:S04]  /*5a20*/  LDSM.16.M88.4 R28, [R120+0x8000] ;  /* 0x00800000781c783b */ /* 0x000ea80000000200 */
[----:B------:R-:W-:Y:S04]  /*5a30*/  LDSM.16.M88.4 R108, [R134] ;  /* 0x00000000866c783b */ /* 0x000fe80000000200 */
[----:B------:R-:W-:Y:S04]  /*5a40*/  LDSM.16.M88.4 R56, [R133] ;  /* 0x000000008538783b */ /* 0x000fe80000000200 */
[----:B------:R-:W-:Y:S01]  /*5a50*/  LDSM.16.M88.4 R100, [R7+0x9800] ;  /* 0x009800000764783b */ /* 0x000fe20000000200 */
[C---:B-1----:R-:W-:Y:S08]  /*5a60*/  HMMA.16816.F32.BF16 R40, R20.reuse, R112, R40 ;  /* 0x000000701428723c */ /* 0x042ff00000041828 */
[C---:B------:R-:W-:Y:S08]  /*5a70*/  HMMA.16816.F32.BF16 R72, R20.reuse, R32, R72 ;  /* 0x000000201448723c */ /* 0x040ff00000041848 */
[C---:B------:R-:W-:Y:S08]  /*5a80*/  HMMA.16816.F32.BF16 R44, R20.reuse, R76, R44 ;  /* 0x0000004c142c723c */ /* 0x040ff0000004182c */
[----:B------:R-:W-:Y:S01]  /*5a90*/  HMMA.16816.F32.BF16 R84, R20, R36, R84 ;  /* 0x000000241454723c */ /* 0x000fe20000041854 */
[----:B------:R-:W1:Y:S07]  /*5aa0*/  LDSM.16.M88.4 R20, [R138+0x8800] ;  /* 0x008800008a14783b */ /* 0x000e6e0000000200 */
[C---:B---3--:R-:W-:Y:S08]  /*5ab0*/  HMMA.16816.F32.BF16 R60, R16.reuse, R112, R60 ;  /* 0x00000070103c723c */ /* 0x048ff0000004183c */
[C---:B------:R-:W-:Y:S08]  /*5ac0*/  HMMA.16816.F32.BF16 R104, R16.reuse, R32, R104 ;  /* 0x000000201068723c */ /* 0x040ff00000041868 */
[C---:B------:R-:W-:Y:S08]  /*5ad0*/  HMMA.16816.F32.BF16 R96, R16.reuse, R76, R96 ;  /* 0x0000004c1060723c */ /* 0x040ff00000041860 */
[----:B------:R-:W-:Y:S01]  /*5ae0*/  HMMA.16816.F32.BF16 R92, R16, R36, R92 ;  /* 0x00000024105c723c */ /* 0x000fe2000004185c */
[----:B------:R-:W3:Y:S07]  /*5af0*/  LDSM.16.M88.4 R16, [R139+0x8000] ;  /* 0x008000008b10783b */ /* 0x000eee0000000200 */
[C---:B----4-:R-:W-:Y:S08]  /*5b00*/  HMMA.16816.F32.BF16 R88, R24.reuse, R112, R88 ;  /* 0x000000701858723c */ /* 0x050ff00000041858 */
[C---:B------:R-:W-:Y:S08]  /*5b10*/  HMMA.16816.F32.BF16 R128, R24.reuse, R32, R128 ;  /* 0x000000201880723c */ /* 0x040ff00000041880 */
[C---:B------:R-:W-:Y:S08]  /*5b20*/  HMMA.16816.F32.BF16 R124, R24.reuse, R76, R124 ;  /* 0x0000004c187c723c */ /* 0x040ff0000004187c */
[----:B------:R-:W-:Y:S01]  /*5b30*/  HMMA.16816.F32.BF16 R52, R24, R36, R52 ;  /* 0x000000241834723c */ /* 0x000fe20000041834 */
[----:B------:R-:W4:Y:S07]  /*5b40*/  LDSM.16.M88.4 R24, [R138+0x9800] ;  /* 0x009800008a18783b */ /* 0x000f2e0000000200 */
[----:B--2---:R-:W-:Y:S08]  /*5b50*/  HMMA.16816.F32.BF16 R12, R48, R112, R12 ;  /* 0x00000070300c723c */ /* 0x004ff0000004180c */
[-C--:B------:R-:W-:Y:S08]  /*5b60*/  HMMA.16816.F32.BF16 R88, R28, R114.reuse, R88 ;  /* 0x000000721c58723c */ /* 0x080ff00000041858 */
[-C--:B-1----:R-:W-:Y:S08]  /*5b70*/  HMMA.16816.F32.BF16 R40, R20, R114.reuse, R40 ;  /* 0x000000721428723c */ /* 0x082ff00000041828 */
[----:B---3--:R-:W-:Y:S08]  /*5b80*/  HMMA.16816.F32.BF16 R60, R16, R114, R60 ;  /* 0x00000072103c723c */ /* 0x008ff0000004183c */
[C---:B------:R-:W-:Y:S08]  /*5b90*/  HMMA.16816.F32.BF16 R80, R48.reuse, R32, R80 ;  /* 0x000000203050723c */ /* 0x040ff00000041850 */
[C---:B------:R-:W-:Y:S08]  /*5ba0*/  HMMA.16816.F32.BF16 R68, R48.reuse, R76, R68 ;  /* 0x0000004c3044723c */ /* 0x040ff00000041844 */
[----:B------:R-:W-:Y:S01]  /*5bb0*/  HMMA.16816.F32.BF16 R64, R48, R36, R64 ;  /* 0x000000243040723c */ /* 0x000fe20000041840 */
[----:B------:R-:W-:Y:S07]  /*5bc0*/  LDSM.16.M88.4 R48, [R136] ;  /* 0x000000008830783b */ /* 0x000fee0000000200 */
[C---:B------:R-:W-:Y:S08]  /*5bd0*/  HMMA.16816.F32.BF16 R128, R28.reuse, R34, R128 ;  /* 0x000000221c80723c */ /* 0x040ff00000041880 */
[C---:B------:R-:W-:Y:S08]  /*5be0*/  HMMA.16816.F32.BF16 R124, R28.reuse, R78, R124 ;  /* 0x0000004e1c7c723c */ /* 0x040ff0000004187c */
[----:B------:R-:W-:Y:S01]  /*5bf0*/  HMMA.16816.F32.BF16 R52, R28, R38, R52 ;  /* 0x000000261c34723c */ /* 0x000fe20000041834 */
[----:B------:R-:W-:Y:S07]  /*5c00*/  LDSM.16.M88.4 R28, [R135] ;  /* 0x00000000871c783b */ /* 0x000fee0000000200 */
[C---:B------:R-:W-:Y:S08]  /*5c10*/  HMMA.16816.F32.BF16 R72, R20.reuse, R34, R72 ;  /* 0x000000221448723c */ /* 0x040ff00000041848 */
[C---:B------:R-:W-:Y:S08]  /*5c20*/  HMMA.16816.F32.BF16 R44, R20.reuse, R78, R44 ;  /* 0x0000004e142c723c */ /* 0x040ff0000004182c */
[----:B------:R-:W-:Y:S01]  /*5c30*/  HMMA.16816.F32.BF16 R84, R20, R38, R84 ;  /* 0x000000261454723c */ /* 0x000fe20000041854 */
[----:B------:R-:W1:Y:S07]  /*5c40*/  LDSM.16.M88.4 R20, [R137+0x8000] ;  /* 0x008000008914783b */ /* 0x000e6e0000000200 */
[C---:B------:R-:W-:Y:S08]  /*5c50*/  HMMA.16816.F32.BF16 R104, R16.reuse, R34, R104 ;  /* 0x000000221068723c */ /* 0x040ff00000041868 */
[C---:B------:R-:W-:Y:S08]  /*5c60*/  HMMA.16816.F32.BF16 R96, R16.reuse, R78, R96 ;  /* 0x0000004e1060723c */ /* 0x040ff00000041860 */
[----:B------:R-:W-:Y:S01]  /*5c70*/  HMMA.16816.F32.BF16 R92, R16, R38, R92 ;  /* 0x00000026105c723c */ /* 0x000fe2000004185c */
[----:B------:R-:W2:Y:S07]  /*5c80*/  LDSM.16.M88.4 R16, [R7+0x8800] ;  /* 0x008800000710783b */ /* 0x000eae0000000200 */
[C---:B----4-:R-:W-:Y:S01]  /*5c90*/  HMMA.16816.F32.BF16 R112, R24.reuse, R114, R12 ;  /* 0x000000721870723c */ /* 0x050fe2000004180c */
[----:B------:R-:W3:Y:S07]  /*5ca0*/  LDSM.16.M88.4 R12, [R132+0x8000] ;  /* 0x00800000840c783b */ /* 0x000eee0000000200 */
[----:B------:R-:W-:Y:S01]  /*5cb0*/  HMMA.16816.F32.BF16 R32, R24, R34, R80 ;  /* 0x000000221820723c */ /* 0x000fe20000041850 */
[----:B------:R-:W-:Y:S07]  /*5cc0*/  LDSM.16.M88.4 R80, [R140+0x9800] ;  /* 0x009800008c50783b */ /* 0x000fee0000000200 */
[C---:B-1----:R-:W-:Y:S08]  /*5cd0*/  HMMA.16816.F32.BF16 R88, R20.reuse, R48, R88 ;  /* 0x000000301458723c */ /* 0x042ff00000041858 */
[C---:B------:R-:W-:Y:S08]  /*5ce0*/  HMMA.16816.F32.BF16 R128, R20.reuse, R28, R128 ;  /* 0x0000001c1480723c */ /* 0x040ff00000041880 */
[C---:B------:R-:W-:Y:S08]  /*5cf0*/  HMMA.16816.F32.BF16 R124, R20.reuse, R108, R124 ;  /* 0x0000006c147c723c */ /* 0x040ff0000004187c */
[----:B------:R-:W-:Y:S01]  /*5d00*/  HMMA.16816.F32.BF16 R52, R20, R56, R52 ;  /* 0x000000381434723c */ /* 0x000fe20000041834 */
[----:B------:R-:W1:Y:S07]  /*5d10*/  LDSM.16.M88.4 R20, [R142+0x8000] ;  /* 0x008000008e14783b */ /* 0x000e6e0000000200 */
[C---:B--2---:R-:W-:Y:S08]  /*5d20*/  HMMA.16816.F32.BF16 R40, R16.reuse, R48, R40 ;  /* 0x000000301028723c */ /* 0x044ff00000041828 */
[C---:B------:R-:W-:Y:S08]  /*5d30*/  HMMA.16816.F32.BF16 R72, R16.reuse, R28, R72 ;  /* 0x0000001c1048723c */ /* 0x040ff00000041848 */
[C---:B------:R-:W-:Y:S08]  /*5d40*/  HMMA.16816.F32.BF16 R44, R16.reuse, R108, R44 ;  /* 0x0000006c102c723c */ /* 0x040ff0000004182c */
[----:B------:R-:W-:Y:S01]  /*5d50*/  HMMA.16816.F32.BF16 R84, R16, R56, R84 ;  /* 0x000000381054723c */ /* 0x000fe20000041854 */
[----:B------:R-:W2:Y:S07]  /*5d60*/  LDSM.16.M88.4 R16, [R140+0x8800] ;  /* 0x008800008c10783b */ /* 0x000eae0000000200 */
[C---:B---3--:R-:W-:Y:S08]  /*5d70*/  HMMA.16816.F32.BF16 R60, R12.reuse, R48, R60 ;  /* 0x000000300c3c723c */ /* 0x048ff0000004183c */
[C---:B------:R-:W-:Y:S08]  /*5d80*/  HMMA.16816.F32.BF16 R104, R12.reuse, R28, R104 ;  /* 0x0000001c0c68723c */ /* 0x040ff00000041868 */
[C---:B------:R-:W-:Y:S08]  /*5d90*/  HMMA.16816.F32.BF16 R96, R12.reuse, R108, R96 ;  /* 0x0000006c0c60723c */ /* 0x040ff00000041860 */
[----:B------:R-:W-:Y:S01]  /*5da0*/  HMMA.16816.F32.BF16 R92, R12, R56, R92 ;  /* 0x000000380c5c723c */ /* 0x000fe2000004185c */
[----:B------:R-:W3:Y:S04]  /*5db0*/  LDSM.16.M88.4 R12, [R141+0x8000] ;  /* 0x008000008d0c783b */ /* 0x000ee80000000200 */
[----:B------:R-:W-:Y:S03]  /*5dc0*/  BAR.SYNC.DEFER_BLOCKING 0x0 ;  /* 0x0000000000007b1d */ /* 0x000fe60000010000 */
[C---:B------:R-:W-:Y:S08]  /*5dd0*/  HMMA.16816.F32.BF16 R68, R24.reuse, R78, R68 ;  /* 0x0000004e1844723c */ /* 0x040ff00000041844 */
[----:B------:R-:W-:Y:S08]  /*5de0*/  HMMA.16816.F32.BF16 R24, R24, R38, R64 ;  /* 0x000000261818723c */ /* 0x000ff00000041840 */
[C---:B------:R-:W-:Y:S01]  /*5df0*/  HMMA.16816.F32.BF16 R32, R100.reuse, R28, R32 ;  /* 0x0000001c6420723c */ /* 0x040fe20000041820 */
[----:B------:R-:W-:Y:S01]  /*5e00*/  @!PT LDS RZ, [RZ] ;  /* 0x00000000fffff984 */ /* 0x000fe20000000800 */
[----:B------:R-:W-:Y:S01]  /*5e10*/  @!PT LDS RZ, [RZ] ;  /* 0x00000000fffff984 */ /* 0x000fe20000000800 */
[----:B------:R-:W-:Y:S01]  /*5e20*/  @!PT LDS RZ, [RZ] ;  /* 0x00000000fffff984 */ /* 0x000fe20000000800 */
[----:B------:R4:W-:Y:S07]  /*5e30*/  LDGSTS.E.BYPASS.128 [R11+0x8000], [R146.64+0x600], !PT ;  /* 0x08000600920b7fae */ /* 0x0009ee000f901c44 */
[C---:B------:R-:W-:Y:S01]  /*5e40*/  HMMA.16816.F32.BF16 R112, R100.reuse, R48, R112 ;  /* 0x000000306470723c */ /* 0x040fe20000041870 */
[----:B------:R4:W-:Y:S04]  /*5e50*/  LDGSTS.E.BYPASS.128 [R11+0x8800], [R148.64+0x600], !PT ;  /* 0x08800600940b7fae */ /* 0x0009e8000f901c44 */
[----:B------:R4:W-:Y:S03]  /*5e60*/  LDGSTS.E.BYPASS.128 [R11+0x9000], [R150.64+0x600], !PT ;  /* 0x09000600960b7fae */ /* 0x0009e6000f901c44 */
[C---:B------:R-:W-:Y:S01]  /*5e70*/  HMMA.16816.F32.BF16 R68, R100.reuse, R108, R68 ;  /* 0x0000006c6444723c */ /* 0x040fe20000041844 */
[----:B------:R4:W-:Y:S04]  /*5e80*/  LDGSTS.E.BYPASS.128 [R11+0x9800], [R152.64+0x600], !PT ;  /* 0x09800600980b7fae */ /* 0x0009e8000f901c44 */
[----:B------:R-:W0:Y:S03]  /*5e90*/  LDGDEPBAR ;  /* 0x00000000000079af */ /* 0x000e260000000000 */
[----:B------:R-:W-:Y:S01]  /*5ea0*/  HMMA.16816.F32.BF16 R100, R100, R56, R24 ;  /* 0x000000386464723c */ /* 0x000fe20000041818 */
[----:B------:R4:W-:Y:S04]  /*5eb0*/  LDGSTS.E.BYPASS.128 [R11], [R154.64+0x600], !PT ;  /* 0x000006009a0b7fae */ /* 0x0009e8000f901c44 */
[----:B------:R4:W-:Y:S03]  /*5ec0*/  LDGSTS.E.BYPASS.128 [R11+0x800], [R156.64+0x600], !PT ;  /* 0x008006009c0b7fae */ /* 0x0009e6000f901c44 */
[C---:B-1----:R-:W-:Y:S01]  /*5ed0*/  HMMA.16816.F32.BF16 R88, R20.reuse, R50, R88 ;  /* 0x000000321458723c */ /* 0x042fe20000041858 */
[----:B------:R4:W-:Y:S04]  /*5ee0*/  LDGSTS.E.BYPASS.128 [R11+0x1000], [R158.64+0x600], !PT ;  /* 0x010006009e0b7fae */ /* 0x0009e8000f901c44 */
[----:B------:R4:W-:Y:S03]  /*5ef0*/  LDGSTS.E.BYPASS.128 [R11+0x1800], [R160.64+0x600], !PT ;  /* 0x01800600a00b7fae */ /* 0x0009e6000f901c44 */
[C---:B------:R-:W-:Y:S01]  /*5f00*/  HMMA.16816.F32.BF16 R128, R20.reuse, R30, R128 ;  /* 0x0000001e1480723c */ /* 0x040fe20000041880 */
[----:B------:R4:W-:Y:S04]  /*5f10*/  LDGSTS.E.BYPASS.128 [R11+0x2000], [R162.64+0x600], !PT ;  /* 0x02000600a20b7fae */ /* 0x0009e8000f901c44 */
[----:B------:R4:W-:Y:S03]  /*5f20*/  LDGSTS.E.BYPASS.128 [R11+0x2800], [R164.64+0x600], !PT ;  /* 0x02800600a40b7fae */ /* 0x0009e6000f901c44 */
[C---:B------:R-:W-:Y:S01]  /*5f30*/  HMMA.16816.F32.BF16 R124, R20.reuse, R110, R124 ;  /* 0x0000006e147c723c */ /* 0x040fe2000004187c */
[----:B------:R4:W-:Y:S04]  /*5f40*/  LDGSTS.E.BYPASS.128 [R11+0x3000], [R166.64+0x600], !PT ;  /* 0x03000600a60b7fae */ /* 0x0009e8000f901c44 */
[----:B------:R4:W-:Y:S03]  /*5f50*/  LDGSTS.E.BYPASS.128 [R11+0x3800], [R168.64+0x600], !PT ;  /* 0x03800600a80b7fae */ /* 0x0009e6000f901c44 */
[----:B------:R-:W-:Y:S01]  /*5f60*/  HMMA.16816.F32.BF16 R52, R20, R58, R52 ;  /* 0x0000003a1434723c */ /* 0x000fe20000041834 */
[----:B------:R-:W0:Y:S07]  /*5f70*/  LDGDEPBAR ;  /* 0x00000000000079af */ /* 0x000e2e0000000000 */
[C---:B--2---:R-:W-:Y:S08]  /*5f80*/  HMMA.16816.F32.BF16 R40, R16.reuse, R50, R40 ;  /* 0x000000321028723c */ /* 0x044ff00000041828 */
[C---:B------:R-:W-:Y:S08]  /*5f90*/  HMMA.16816.F32.BF16 R72, R16.reuse, R30, R72 ;  /* 0x0000001e1048723c */ /* 0x040ff00000041848 */
[----:B------:R-:W-:Y:S01]  /*5fa0*/  HMMA.16816.F32.BF16 R44, R16, R110, R44 ;  /* 0x0000006e102c723c */ /* 0x000fe2000004182c */
[----:B------:R-:W-:-:S04]  /*5fb0*/  DEPBAR.LE SB0, 0x2 ;  /* 0x000080800000791a */ /* 0x000fc80000000000 */
[----:B------:R-:W-:Y:S03]  /*5fc0*/  BAR.SYNC.DEFER_BLOCKING 0x0 ;  /* 0x0000000000007b1d */ /* 0x000fe60000010000 */
[----:B------:R-:W-:Y:S08]  /*5fd0*/  HMMA.16816.F32.BF16 R84, R16, R58, R84 ;  /* 0x0000003a1054723c */ /* 0x000ff00000041854 */
[C---:B---3--:R-:W-:Y:S08]  /*5fe0*/  HMMA.16816.F32.BF16 R60, R12.reuse, R50, R60 ;  /* 0x000000320c3c723c */ /* 0x048ff0000004183c */
[C---:B------:R-:W-:Y:S01]  /*5ff0*/  HMMA.16816.F32.BF16 R104, R12.reuse, R30, R104 ;  /* 0x0000001e0c68723c */ /* 0x040fe20000041868 */
[----:B------:R-:W-:Y:S07]  /*6000*/  LDSM.16.M88.4 R24, [R144+0x4000] ;  /* 0x004000009018783b */ /* 0x000fee0000000200 */
[C---:B------:R-:W-:Y:S01]  /*6010*/  HMMA.16816.F32.BF16 R96, R12.reuse, R110, R96 ;  /* 0x0000006e0c60723c */ /* 0x040fe20000041860 */
[----:B------:R-:W-:Y:S04]  /*6020*/  LDSM.16.M88.4 R20, [R143+0x4000] ;  /* 0x004000008f14783b */ /* 0x000fe80000000200 */
[----:B------:R-:W-:Y:S03]  /*6030*/  LDSM.16.M88.4 R16, [R123+0x6000] ;  /* 0x006000007b10783b */ /* 0x000fe60000000200 */
[----:B------:R-:W-:Y:S01]  /*6040*/  HMMA.16816.F32.BF16 R92, R12, R58, R92 ;  /* 0x0000003a0c5c723c */ /* 0x000fe2000004185c */
[----:B------:R-:W-:Y:S04]  /*6050*/  LDSM.16.M88.4 R12, [R123+0x7000] ;  /* 0x007000007b0c783b */ /* 0x000fe80000000200 */
[----:B------:R-:W1:Y:S03]  /*6060*/  LDSM.16.M88.4 R36, [R121+0xa800] ;  /* 0x00a800007924783b */ /* 0x000e660000000200 */
[C---:B------:R-:W-:Y:S01]  /*6070*/  HMMA.16816.F32.BF16 R28, R80.reuse, R30, R32 ;  /* 0x0000001e501c723c */ /* 0x040fe20000041820 */
[----:B------:R-:W2:Y:S04]  /*6080*/  LDSM.16.M88.4 R32, [R121+0xb800] ;  /* 0x00b800007920783b */ /* 0x000ea80000000200 */
[----:B------:R-:W3:Y:S03]  /*6090*/  LDSM.16.M88.4 R76, [R145+0xa000] ;  /* 0x00a00000914c783b */ /* 0x000ee60000000200 */
[C---:B------:R-:W-:Y:S01]  /*60a0*/  HMMA.16816.F32.BF16 R48, R80.reuse, R50, R112 ;  /* 0x000000325030723c */ /* 0x040fe20000041870 */
[----:B------:R-:W2:Y:S04]  /*60b0*/  LDSM.16.M88.4 R64, [R122+0xa000] ;  /* 0x00a000007a40783b */ /* 0x000ea80000000200 */
[----:B------:R-:W2:Y:S03]  /*60c0*/  LDSM.16.M88.4 R120, [R120+0xa000] ;  /* 0x00a000007878783b */ /* 0x000ea60000000200 */
[C---:B------:R-:W-:Y:S01]  /*60d0*/  HMMA.16816.F32.BF16 R68, R80.reuse, R110, R68 ;  /* 0x0000006e5044723c */ /* 0x040fe20000041844 */
[----:B------:R-:W2:Y:S04]  /*60e0*/  LDSM.16.M88.4 R116, [R139+0xa000] ;  /* 0x00a000008b74783b */ /* 0x000ea80000000200 */
[----:B------:R-:W-:Y:S03]  /*60f0*/  LDSM.16.M88.4 R112, [R138+0xb800] ;  /* 0x00b800008a70783b */ /* 0x000fe60000000200 */
[----:B------:R-:W-:Y:S01]  /*6100*/  HMMA.16816.F32.BF16 R56, R80, R58, R100 ;  /* 0x0000003a5038723c */ /* 0x000fe20000041864 */
[----:B------:R-:W-:Y:S04]  /*6110*/  LDSM.16.M88.4 R108, [R137+0xa000] ;  /* 0x00a00000896c783b */ /* 0x000fe80000000200 */
[----:B------:R-:W-:Y:S04]  /*6120*/  LDSM.16.M88.4 R100, [R136+0x4000] ;  /* 0x004000008864783b */ /* 0x000fe80000000200 */
[----:B------:R-:W-:Y:S01]  /*6130*/  LDSM.16.M88.4 R80, [R133+0x4000] ;  /* 0x004000008550783b */ /* 0x000fe20000000200 */
[C---:B-1----:R-:W-:Y:S08]  /*6140*/  HMMA.16816.F32.BF16 R40, R36.reuse, R24, R40 ;  /* 0x000000182428723c */ /* 0x042ff00000041828 */
[C---:B------:R-:W-:Y:S08]  /*6150*/  HMMA.16816.F32.BF16 R72, R36.reuse, R20, R72 ;  /* 0x000000142448723c */ /* 0x040ff00000041848 */
[C---:B------:R-:W-:Y:S08]  /*6160*/  HMMA.16816.F32.BF16 R44, R36.reuse, R16, R44 ;  /* 0x00000010242c723c */ /* 0x040ff0000004182c */
[----:B------:R-:W-:Y:S01]  /*6170*/  HMMA.16816.F32.BF16 R84, R36, R12, R84 ;  /* 0x0000000c2454723c */ /* 0x000fe20000041854 */
[----:B------:R-:W1:Y:S07]  /*6180*/  LDSM.16.M88.4 R36, [R138+0xa800] ;  /* 0x00a800008a24783b */ /* 0x000e6e0000000200 */
[C---:B--2---:R-:W-:Y:S08]  /*6190*/  HMMA.16816.F32.BF16 R48, R32.reuse, R24, R48 ;  /* 0x000000182030723c */ /* 0x044ff00000041830 */
[C---:B------:R-:W-:Y:S08]  /*61a0*/  HMMA.16816.F32.BF16 R28, R32.reuse, R20, R28 ;  /* 0x00000014201c723c */ /* 0x040ff0000004181c */
[----:B------:R-:W-:Y:S08]  /*61b0*/  HMMA.16816.F32.BF16 R68, R32, R16, R68 ;  /* 0x000000102044723c */ /* 0x000ff00000041844 */
[-C--:B---3--:R-:W-:Y:S08]  /*61c0*/  HMMA.16816.F32.BF16 R52, R76, R12.reuse, R52 ;  /* 0x0000000c4c34723c */ /* 0x088ff00000041834 */
[-C--:B------:R-:W-:Y:S08]  /*61d0*/  HMMA.16816.F32.BF16 R92, R64, R12.reuse, R92 ;  /* 0x0000000c405c723c */ /* 0x080ff0000004185c */
        /* <DEDUP_REMOVED lines=10> */
[-C--:B------:R-:W-:Y:S08]  /*6280*/  HMMA.16816.F32.BF16 R52, R120, R14.reuse, R52 ;  /* 0x0000000e7834723c */ /* 0x080ff00000041834 */
[-C--:B------:R-:W-:Y:S08]  /*6290*/  HMMA.16816.F32.BF16 R92, R116, R14.reuse, R92 ;  /* 0x0000000e745c723c */ /* 0x080ff0000004185c */
[-C--:B-1----:R-:W-:Y:S08]  /*62a0*/  HMMA.16816.F32.BF16 R84, R36, R14.reuse, R84 ;  /* 0x0000000e2454723c */ /* 0x082ff00000041854 */
[----:B------:R-:W-:Y:S01]  /*62b0*/  HMMA.16816.F32.BF16 R32, R112, R14, R32 ;  /* 0x0000000e7020723c */ /* 0x000fe20000041820 */
[----:B------:R-:W1:Y:S07]  /*62c0*/  LDSM.16.M88.4 R12, [R7+0xb800] ;  /* 0x00b80000070c783b */ /* 0x000e6e0000000200 */
[C---:B------:R-:W-:Y:S08]  /*62d0*/  HMMA.16816.F32.BF16 R88, R120.reuse, R26, R88 ;  /* 0x0000001a7858723c */ /* 0x040ff00000041858 */
[C---:B------:R-:W-:Y:S08]  /*62e0*/  HMMA.16816.F32.BF16 R128, R120.reuse, R22, R128 ;  /* 0x000000167880723c */ /* 0x040ff00000041880 */
[----:B------:R-:W-:Y:S08]  /*62f0*/  HMMA.16816.F32.BF16 R124, R120, R18, R124 ;  /* 0x00000012787c723c */ /* 0x000ff0000004187c */
[C---:B------:R-:W-:Y:S08]  /*6300*/  HMMA.16816.F32.BF16 R60, R116.reuse, R26, R60 ;  /* 0x0000001a743c723c */ /* 0x040ff0000004183c */
[C---:B------:R-:W-:Y:S08]  /*6310*/  HMMA.16816.F32.BF16 R104, R116.reuse, R22, R104 ;  /* 0x000000167468723c */ /* 0x040ff00000041868 */
[----:B------:R-:W-:Y:S01]  /*6320*/  HMMA.16816.F32.BF16 R96, R116, R18, R96 ;  /* 0x000000127460723c */ /* 0x000fe20000041860 */
[----:B------:R2:W-:Y:S07]  /*6330*/  LDSM.16.M88.4 R116, [R7+0xa800] ;  /* 0x00a800000774783b */ /* 0x0005ee0000000200 */
[----:B------:R-:W-:Y:S01]  /*6340*/  HMMA.16816.F32.BF16 R40, R36, R26, R40 ;  /* 0x0000001a2428723c */ /* 0x000fe20000041828 */
[----:B--2---:R-:W-:-:S07]  /*6350*/  IMAD.SHL.U32 R7, R5, 0x2, RZ ;  /* 0x0000000205077824 */ /* 0x004fce00078e00ff */
[C---:B------:R-:W-:Y:S08]  /*6360*/  HMMA.16816.F32.BF16 R72, R36.reuse, R22, R72 ;  /* 0x000000162448723c */ /* 0x040ff00000041848 */
[----:B------:R-:W-:Y:S01]  /*6370*/  HMMA.16816.F32.BF16 R44, R36, R18, R44 ;  /* 0x00000012242c723c */ /* 0x000fe2000004182c */
[----:B------:R-:W2:Y:S07]  /*6380*/  LDSM.16.M88.4 R36, [R140+0xb800] ;  /* 0x00b800008c24783b */ /* 0x000eae0000000200 */
[C---:B------:R-:W-:Y:S01]  /*6390*/  HMMA.16816.F32.BF16 R48, R112.reuse, R26, R48 ;  /* 0x0000001a7030723c */ /* 0x040fe20000041830 */
[----:B------:R-:W-:Y:S07]  /*63a0*/  LDSM.16.M88.4 R24, [R140+0xa800] ;  /* 0x00a800008c18783b */ /* 0x000fee0000000200 */
[C---:B------:R-:W-:Y:S01]  /*63b0*/  HMMA.16816.F32.BF16 R28, R112.reuse, R22, R28 ;  /* 0x00000016701c723c */ /* 0x040fe2000004181c */
[----:B------:R-:W-:Y:S07]  /*63c0*/  LDSM.16.M88.4 R20, [R141+0xa000] ;  /* 0x00a000008d14783b */ /* 0x000fee0000000200 */
[----:B------:R-:W-:Y:S01]  /*63d0*/  HMMA.16816.F32.BF16 R68, R112, R18, R68 ;  /* 0x000000127044723c */ /* 0x000fe20000041844 */
[----:B------:R-:W3:Y:S04]  /*63e0*/  LDSM.16.M88.4 R16, [R142+0xa000] ;  /* 0x00a000008e10783b */ /* 0x000ee80000000200 */
[----:B------:R-:W-:Y:S03]  /*63f0*/  BAR.SYNC.DEFER_BLOCKING 0x0 ;  /* 0x0000000000007b1d */ /* 0x000fe60000010000 */
[----:B------:R-:W-:Y:S08]  /*6400*/  HMMA.16816.F32.BF16 R88, R108, R100, R88 ;  /* 0x000000646c58723c */ /* 0x000ff00000041858 */
[C---:B-1----:R-:W-:Y:S08]  /*6410*/  HMMA.16816.F32.BF16 R28, R12.reuse, R56, R28 ;  /* 0x000000380c1c723c */ /* 0x042ff0000004181c */
[----:B------:R-:W-:Y:S01]  /*6420*/  HMMA.16816.F32.BF16 R32, R12, R80, R32 ;  /* 0x000000500c20723c */ /* 0x000fe20000041820 */
        /* <DEDUP_REMOVED lines=11> */
[----:B------:R4:W-:Y:S04]  /*64e0*/  LDGSTS.E.BYPASS.128 [R11+0x4000], [R154.64+0x680], !PT ;  /* 0x040006809a0b7fae */ /* 0x0009e8000f901c44 */
[----:B------:R4:W-:Y:S03]  /*64f0*/  LDGSTS.E.BYPASS.128 [R11+0x4800], [R156.64+0x680], !PT ;  /* 0x048006809c0b7fae */ /* 0x0009e6000f901c44 */
[C---:B------:R-:W-:Y:S01]  /*6500*/  HMMA.16816.F32.BF16 R48, R12.reuse, R100, R48 ;  /* 0x000000640c30723c */ /* 0x040fe20000041830 */
[----:B------:R4:W-:Y:S04]  /*6510*/  LDGSTS.E.BYPASS.128 [R11+0x5000], [R158.64+0x680], !PT ;  /* 0x050006809e0b7fae */ /* 0x0009e8000f901c44 */
[----:B------:R4:W-:Y:S03]  /*6520*/  LDGSTS.E.BYPASS.128 [R11+0x5800], [R160.64+0x680], !PT ;  /* 0x05800680a00b7fae */ /* 0x0009e6000f901c44 */
[----:B------:R-:W-:Y:S01]  /*6530*/  HMMA.16816.F32.BF16 R68, R12, R76, R68 ;  /* 0x0000004c0c44723c */ /* 0x000fe20000041844 */
[----:B------:R4:W-:Y:S04]  /*6540*/  LDGSTS.E.BYPASS.128 [R11+0x6000], [R162.64+0x680], !PT ;  /* 0x06000680a20b7fae */ /* 0x0009e8000f901c44 */
[----:B------:R4:W-:Y:S02]  /*6550*/  LDGSTS.E.BYPASS.128 [R11+0x6800], [R164.64+0x680], !PT ;  /* 0x06800680a40b7fae */ /* 0x0009e4000f901c44 */
[----:B------:R-:W-:Y:S01]  /*6560*/  IMAD.SHL.U32 R12, R5, 0x20, RZ ;  /* 0x00000020050c7824 */ /* 0x000fe200078e00ff */
[----:B------:R-:W-:Y:S01]  /*6570*/  LOP3.LUT R13, R4, 0x3f8, RZ, 0xc0, !PT ;  /* 0x000003f8040d7812 */ /* 0x000fe200078ec0ff */
[----:B------:R4:W-:Y:S01]  /*6580*/  LDGSTS.E.BYPASS.128 [R11+0x7000], [R166.64+0x680], !PT ;  /* 0x07000680a60b7fae */ /* 0x0009e2000f901c44 */
[----:B--2---:R-:W-:Y:S01]  /*6590*/  HMMA.16816.F32.BF16 R28, R36, R58, R28 ;  /* 0x0000003a241c723c */ /* 0x004fe2000004181c */
[----:B------:R-:W-:-:S02]  /*65a0*/  SHF.R.U32.HI R4, RZ, 0x4, R4 ;  /* 0x00000004ff047819 */ /* 0x000fc40000011604 */
[----:B------:R4:W-:Y:S01]  /*65b0*/  LDGSTS.E.BYPASS.128 [R11+0x7800], [R168.64+0x680], !PT ;  /* 0x07800680a80b7fae */ /* 0x0009e2000f901c44 */
[----:B------:R-:W-:Y:S02]  /*65c0*/  LOP3.LUT R12, R12, 0x180, RZ, 0xc0, !PT ;  /* 0x000001800c0c7812 */ /* 0x000fe400078ec0ff */
[----:B------:R-:W-:Y:S01]  /*65d0*/  SHF.R.U32.HI R5, RZ, 0x4, R5 ;  /* 0x00000004ff057819 */ /* 0x000fe20000011605 */
[----:B------:R-:W0:Y:S01]  /*65e0*/  LDGDEPBAR ;  /* 0x00000000000079af */ /* 0x000e220000000000 */
[----:B------:R-:W-:Y:S01]  /*65f0*/  LOP3.LUT R7, R12, 0x6, R7, 0xf8, !PT ;  /* 0x000000060c077812 */ /* 0x000fe200078ef807 */
[----:B---3--:R-:W-:Y:S01]  /*6600*/  HMMA.16816.F32.BF16 R88, R16, R102, R88 ;  /* 0x000000661058723c */ /* 0x008fe20000041858 */
[----:B------:R-:W-:Y:S02]  /*6610*/  LOP3.LUT R12, R13, 0x400, RZ, 0xfc, !PT ;  /* 0x000004000d0c7812 */ /* 0x000fe400078efcff */
[----:B------:R-:W-:Y:S01]  /*6620*/  SGXT.U32 R5, R5, 0x3 ;  /* 0x000000030505781a */ /* 0x000fe20000000000 */
[----:B------:R-:W-:Y:S01]  /*6630*/  IMAD R10, R10, 0x20, R7 ;  /* 0x000000200a0a7824 */ /* 0x000fe200078e0207 */
[----:B------:R-:W-:-:S02]  /*6640*/  SHF.R.U32.HI R7, RZ, 0x4, R12 ;  /* 0x00000004ff077819 */ /* 0x000fc4000001160c */
[----:B------:R-:W-:Y:S01]  /*6650*/  LOP3.LUT R12, R4, 0x38, RZ, 0xc0, !PT ;  /* 0x00000038040c7812 */ /* 0x000fe200078ec0ff */
[----:B------:R-:W-:Y:S01]  /*6660*/  HMMA.16816.F32.BF16 R32, R36, R82, R32 ;  /* 0x000000522420723c */ /* 0x000fe20000041820 */
[C---:B------:R-:W-:Y:S02]  /*6670*/  IADD3 R4, R10.reuse, 0x400, RZ ;  /* 0x000004000a047810 */ /* 0x040fe40007ffe0ff */
[C---:B------:R-:W-:Y:S01]  /*6680*/  LOP3.LUT R9, R10.reuse, 0x18, R9, 0xf8, !PT ;  /* 0x000000180a097812 */ /* 0x040fe200078ef809 */
[----:B------:R-:W-:Y:S01]  /*6690*/  IMAD.IADD R12, R13, 0x1, R12 ;  /* 0x000000010d0c7824 */ /* 0x000fe200078e020c */
[----:B------:R-:W-:Y:S02]  /*66a0*/  SHF.R.U32.HI R4, RZ, 0x4, R4 ;  /* 0x00000004ff047819 */ /* 0x000fe40000011604 */
[----:B------:R-:W-:Y:S01]  /*66b0*/  LEA.HI R10, R10, R9, RZ, 0x1c ;  /* 0x000000090a0a7211 */ /* 0x000fe200078fe0ff */
[----:B------:R-:W-:Y:S01]  /*66c0*/  HMMA.16816.F32.BF16 R128, R16, R58, R128 ;  /* 0x0000003a1080723c */ /* 0x000fe20000041880 */
[----:B------:R-:W-:-:S02]  /*66d0*/  LOP3.LUT R4, R4, 0x78, RZ, 0xc0, !PT ;  /* 0x0000007804047812 */ /* 0x000fc400078ec0ff */
[----:B------:R-:W-:Y:S02]  /*66e0*/  F2FP.BF16.PACK_AB R28, R29, R28 ;  /* 0x0000001c1d1c723e */ /* 0x000fe400000010ff */
[----:B------:R-:W-:Y:S01]  /*66f0*/  F2FP.BF16.PACK_AB R29, R31, R30 ;  /* 0x0000001e1f1d723e */ /* 0x000fe200000010ff */
[----:B------:R-:W-:-:S04]  /*6700*/  DEPBAR.LE SB0, 0x0 ;  /* 0x000080000000791a */ /* 0x000fc80000000000 */
[C---:B------:R-:W-:Y:S01]  /*6710*/  HMMA.16816.F32.BF16 R124, R16.reuse, R78, R124 ;  /* 0x0000004e107c723c */ /* 0x040fe2000004187c */
[----:B------:R-:W-:Y:S01]  /*6720*/  IMAD.IADD R4, R9, 0x1, R4 ;  /* 0x0000000109047824 */ /* 0x000fe200078e0204 */
[----:B------:R-:W-:Y:S01]  /*6730*/  F2FP.BF16.PACK_AB R88, R89, R88 ;  /* 0x000000585958723e */ /* 0x000fe200000010ff */
[----:B------:R-:W-:Y:S01]  /*6740*/  IMAD.SHL.U32 R31, R10, 0x2, RZ ;  /* 0x000000020a1f7824 */ /* 0x000fe200078e00ff */
[----:B------:R-:W-:Y:S01]  /*6750*/  BAR.SYNC.DEFER_BLOCKING 0x0 ;  /* 0x0000000000007b1d */ /* 0x000fe20000010000 */
[----:B------:R-:W-:Y:S02]  /*6760*/  F2FP.BF16.PACK_AB R91, R91, R90 ;  /* 0x0000005a5b5b723e */ /* 0x000fe400000010ff */
[----:B------:R-:W-:Y:S01]  /*6770*/  LOP3.LUT R14, R7, 0x78, RZ, 0xc0, !PT ;  /* 0x00000078070e7812 */ /* 0x000fe200078ec0ff */
[----:B------:R-:W-:Y:S01]  /*6780*/  HMMA.16816.F32.BF16 R52, R16, R82, R52 ;  /* 0x000000521034723c */ /* 0x000fe20000041834 */
[----:B------:R-:W-:-:S03]  /*6790*/  LOP3.LUT R2, R5, R2, RZ, 0xfc, !PT ;  /* 0x0000000205027212 */ /* 0x000fc600078efcff */
[----:B------:R-:W-:Y:S01]  /*67a0*/  IMAD.IADD R14, R13, 0x1, R14 ;  /* 0x000000010d0e7824 */ /* 0x000fe200078e020e */
[C---:B------:R-:W-:Y:S02]  /*67b0*/  ISETP.LT.AND P1, PT, R2.reuse, 0x4d, !P0 ;  /* 0x0000004d0200780c */ /* 0x040fe40004721270 */
[----:B------:R-:W-:Y:S01]  /*67c0*/  F2FP.BF16.PACK_AB R128, R129, R128 ;  /* 0x000000808180723e */ /* 0x000fe200000010ff */
[----:B------:R-:W-:Y:S01]  /*67d0*/  HMMA.16816.F32.BF16 R48, R36, R102, R48 ;  /* 0x000000662430723c */ /* 0x000fe20000041830 */
[----:B------:R-:W-:Y:S02]  /*67e0*/  F2FP.BF16.PACK_AB R131, R131, R130 ;  /* 0x000000828383723e */ /* 0x000fe400000010ff */
[----:B------:R-:W-:-:S04]  /*67f0*/  LOP3.LUT R30, R2, 0x8, RZ, 0xfc, !PT ;  /* 0x00000008021e7812 */ /* 0x000fc800078efcff */
[----:B------:R-:W-:Y:S01]  /*6800*/  ISETP.LT.AND P6, PT, R30, 0x4d, !P0 ;  /* 0x0000004d1e00780c */ /* 0x000fe200047c1270 */
[----:B------:R-:W-:Y:S01]  /*6810*/  HMMA.16816.F32.BF16 R68, R36, R78, R68 ;  /* 0x0000004e2444723c */ /* 0x000fe20000041844 */
[----:B------:R-:W-:Y:S02]  /*6820*/  F2FP.BF16.PACK_AB R124, R125, R124 ;  /* 0x0000007c7d7c723e */ /* 0x000fe400000010ff */
[----:B------:R-:W-:Y:S01]  /*6830*/  F2FP.BF16.PACK_AB R127, R127, R126 ;  /* 0x0000007e7f7f723e */ /* 0x000fe200000010ff */
[----:B------:R-:W-:Y:S01]  /*6840*/  STS [R31], R88 ;  /* 0x000000581f007388 */ /* 0x000fe20000000800 */
[----:B------:R-:W-:Y:S02]  /*6850*/  LOP3.LUT R30, R2, 0x38, RZ, 0xfc, !PT ;  /* 0x00000038021e7812 */ /* 0x000fe400078efcff */
[----:B------:R-:W-:Y:S01]  /*6860*/  F2FP.BF16.PACK_AB R36, R33, R32 ;  /* 0x000000202124723e */ /* 0x000fe200000010ff */
[----:B------:R-:W-:Y:S01]  /*6870*/  IMAD.SHL.U32 R32, R4, 0x2, RZ ;  /* 0x0000000204207824 */ /* 0x000fe200078e00ff */
[----:B------:R-:W-:Y:S01]  /*6880*/  F2FP.BF16.PACK_AB R52, R53, R52 ;  /* 0x000000343534723e */ /* 0x000fe200000010ff */
[C---:B------:R-:W-:Y:S01]  /*6890*/  HMMA.16816.F32.BF16 R40, R116.reuse, R100, R40 ;  /* 0x000000647428723c */ /* 0x040fe20000041828 */
[----:B------:R-:W-:Y:S01]  /*68a0*/  F2FP.BF16.PACK_AB R55, R55, R54 ;  /* 0x000000363737723e */ /* 0x000fe200000010ff */
[----:B------:R-:W-:Y:S01]  /*68b0*/  IMAD.SHL.U32 R33, R12, 0x2, RZ ;  /* 0x000000020c217824 */ /* 0x000fe200078e00ff */
[----:B------:R-:W-:Y:S01]  /*68c0*/  STS [R32+0x800], R91 ;  /* 0x0008005b20007388 */ /* 0x000fe20000000800 */
[----:B------:R-:W-:Y:S01]  /*68d0*/  F2FP.BF16.PACK_AB R37, R35, R34 ;  /* 0x000000222325723e */ /* 0x000fe200000010ff */
[----:B------:R-:W-:Y:S01]  /*68e0*/  IMAD.SHL.U32 R34, R14, 0x2, RZ ;  /* 0x000000020e227824 */ /* 0x000fe200078e00ff */
[----:B------:R-:W-:Y:S01]  /*68f0*/  F2FP.BF16.PACK_AB R48, R49, R48 ;  /* 0x000000303130723e */ /* 0x000fe200000010ff */
[----:B------:R-:W-:Y:S01]  /*6900*/  STS [R31+0x40], R128 ;  /* 0x000040801f007388 */ /* 0x000fe20000000800 */
[----:B------:R-:W-:Y:S01]  /*6910*/  HMMA.16816.F32.BF16 R72, R116, R56, R72 ;  /* 0x000000387448723c */ /* 0x000fe20000041848 */
[----:B------:R-:W-:Y:S01]  /*6920*/  F2FP.BF16.PACK_AB R51, R51, R50 ;  /* 0x000000323333723e */ /* 0x000fe200000010ff */
[C---:B------:R-:W-:Y:S01]  /*6930*/  IMAD R35, R2.reuse, 0xc00, R3 ;  /* 0x00000c0002237824 */ /* 0x040fe200078e0203 */
[----:B------:R-:W-:Y:S01]  /*6940*/  STS [R32+0x840], R131 ;  /* 0x0008408320007388 */ /* 0x000fe20000000800 */
[----:B------:R-:W-:-:S02]  /*6950*/  LOP3.LUT R3, R2, 0x20, RZ, 0xfc, !PT ;  /* 0x0000002002037812 */ /* 0x000fc400078efcff */
[----:B------:R-:W-:Y:S01]  /*6960*/  F2FP.BF16.PACK_AB R68, R69, R68 ;  /* 0x000000444544723e */ /* 0x000fe200000010ff */
[----:B------:R-:W-:Y:S01]  /*6970*/  STS [R31+0x80], R124 ;  /* 0x0000807c1f007388 */ /* 0x000fe20000000800 */
[C---:B------:R-:W-:Y:S01]  /*6980*/  HMMA.16816.F32.BF16 R44, R116.reuse, R76, R44 ;  /* 0x0000004c742c723c */ /* 0x040fe2000004182c */
[----:B------:R-:W-:Y:S02]  /*6990*/  F2FP.BF16.PACK_AB R71, R71, R70 ;  /* 0x000000464747723e */ /* 0x000fe400000010ff */
[----:B------:R-:W-:Y:S01]  /*69a0*/  STS [R32+0x880], R127 ;  /* 0x0008807f20007388 */ /* 0x000fe20000000800 */
[----:B------:R-:W-:Y:S02]  /*69b0*/  ISETP.LT.AND P3, PT, R3, 0x4d, !P0 ;  /* 0x0000004d0300780c */ /* 0x000fe40004761270 */
[C---:B------:R-:W-:Y:S01]  /*69c0*/  IADD3 R3, R35.reuse, 0x6000, RZ ;  /* 0x0000600023037810 */ /* 0x040fe20007ffe0ff */
[----:B------:R-:W-:Y:S01]  /*69d0*/  STS [R31+0xc0], R52 ;  /* 0x0000c0341f007388 */ /* 0x000fe20000000800 */
[----:B------:R-:W-:Y:S01]  /*69e0*/  HMMA.16816.F32.BF16 R84, R116, R80, R84 ;  /* 0x000000507454723c */ /* 0x000fe20000041854 */
[----:B------:R-:W-:-:S02]  /*69f0*/  IADD3 R39, R35, 0x1e000, RZ ;  /* 0x0001e00023277810 */ /* 0x000fc40007ffe0ff */
[----:B------:R-:W-:Y:S04]  /*6a00*/  STS [R32+0x8c0], R55 ;  /* 0x0008c03720007388 */ /* 0x000fe80000000800 */
[----:B------:R-:W-:Y:S01]  /*6a10*/  BAR.SYNC.DEFER_BLOCKING 0x0 ;  /* 0x0000000000007b1d */ /* 0x000fe20000010000 */
[C---:B------:R-:W-:Y:S08]  /*6a20*/  HMMA.16816.F32.BF16 R40, R24.reuse, R102, R40 ;  /* 0x000000661828723c */ /* 0x040ff00000041828 */
[C---:B------:R-:W-:Y:S08]  /*6a30*/  HMMA.16816.F32.BF16 R72, R24.reuse, R58, R72 ;  /* 0x0000003a1848723c */ /* 0x040ff00000041848 */
[C---:B------:R-:W-:Y:S01]  /*6a40*/  HMMA.16816.F32.BF16 R44, R24.reuse, R78, R44 ;  /* 0x0000004e182c723c */ /* 0x040fe2000004182c */
[----:B------:R-:W1:Y:S07]  /*6a50*/  LDS.128 R12, [R33] ;  /* 0x00000000210c7984 */ /* 0x000e6e0000000c00 */
[----:B------:R-:W-:Y:S01]  /*6a60*/  HMMA.16816.F32.BF16 R84, R24, R82, R84 ;  /* 0x000000521854723c */ /* 0x000fe20000041854 */
[----:B------:R-:W-:Y:S01]  /*6a70*/  F2FP.BF16.PACK_AB R40, R41, R40 ;  /* 0x000000282928723e */ /* 0x000fe200000010ff */
[----:B------:R-:W2:Y:S01]  /*6a80*/  LDS.128 R16, [R34+0x800] ;  /* 0x0008000022107984 */ /* 0x000ea20000000c00 */
[----:B------:R-:W-:-:S02]  /*6a90*/  F2FP.BF16.PACK_AB R43, R43, R42 ;  /* 0x0000002a2b2b723e */ /* 0x000fc400000010ff */
[----:B------:R-:W-:Y:S01]  /*6aa0*/  IADD3 R41, R35, 0x24000, RZ ;  /* 0x0002400023297810 */ /* 0x000fe20007ffe0ff */
[----:B------:R-:W-:Y:S02]  /*6ab0*/  BAR.SYNC.DEFER_BLOCKING 0x0 ;  /* 0x0000000000007b1d */ /* 0x000fe40000010000 */
[----:B------:R-:W-:Y:S01]  /*6ac0*/  F2FP.BF16.PACK_AB R72, R73, R72 ;  /* 0x000000484948723e */ /* 0x000fe200000010ff */
[----:B------:R-:W-:Y:S01]  /*6ad0*/  HMMA.16816.F32.BF16 R60, R64, R100, R60 ;  /* 0x00000064403c723c */ /* 0x000fe2000004183c */
[----:B------:R-:W-:-:S06]  /*6ae0*/  F2FP.BF16.PACK_AB R75, R75, R74 ;  /* 0x0000004a4b4b723e */ /* 0x000fcc00000010ff */
[----:B------:R-:W-:Y:S01]  /*6af0*/  F2FP.BF16.PACK_AB R44, R45, R44 ;  /* 0x0000002c2d2c723e */ /* 0x000fe200000010ff */
[----:B------:R-:W-:Y:S01]  /*6b00*/  HMMA.16816.F32.BF16 R104, R64, R56, R104 ;  /* 0x000000384068723c */ /* 0x000fe20000041868 */
[----:B------:R-:W-:-:S06]  /*6b10*/  F2FP.BF16.PACK_AB R47, R47, R46 ;  /* 0x0000002e2f2f723e */ /* 0x000fcc00000010ff */
[----:B------:R-:W-:Y:S01]  /*6b20*/  F2FP.BF16.PACK_AB R84, R85, R84 ;  /* 0x000000545554723e */ /* 0x000fe200000010ff */
[C---:B------:R-:W-:Y:S01]  /*6b30*/  HMMA.16816.F32.BF16 R96, R64.reuse, R76, R96 ;  /* 0x0000004c4060723c */ /* 0x040fe20000041860 */
[----:B------:R-:W-:Y:S01]  /*6b40*/  F2FP.BF16.PACK_AB R87, R87, R86 ;  /* 0x000000565757723e */ /* 0x000fe200000010ff */
[----:B------:R-:W-:Y:S06]  /*6b50*/  STS [R31], R40 ;  /* 0x000000281f007388 */ /* 0x000fec0000000800 */
[----:B------:R-:W-:Y:S01]  /*6b60*/  HMMA.16816.F32.BF16 R92, R64, R80, R92 ;  /* 0x00000050405c723c */ /* 0x000fe2000004185c */
[----:B------:R-:W-:Y:S04]  /*6b70*/  STS [R32+0x800], R43 ;  /* 0x0008002b20007388 */ /* 0x000fe80000000800 */
[----:B------:R-:W-:Y:S03]  /*6b80*/  STS [R31+0x40], R72 ;  /* 0x000040481f007388 */ /* 0x000fe60000000800 */
[C---:B------:R-:W-:Y:S01]  /*6b90*/  HMMA.16816.F32.BF16 R60, R20.reuse, R102, R60 ;  /* 0x00000066143c723c */ /* 0x040fe2000004183c */
[----:B------:R-:W-:Y:S04]  /*6ba0*/  STS [R32+0x840], R75 ;  /* 0x0008404b20007388 */ /* 0x000fe80000000800 */
[----:B------:R-:W-:Y:S03]  /*6bb0*/  STS [R31+0x80], R44 ;  /* 0x0000802c1f007388 */ /* 0x000fe60000000800 */
[C---:B------:R-:W-:Y:S01]  /*6bc0*/  HMMA.16816.F32.BF16 R104, R20.reuse, R58, R104 ;  /* 0x0000003a1468723c */ /* 0x040fe20000041868 */
[----:B------:R-:W-:Y:S04]  /*6bd0*/  STS [R32+0x880], R47 ;  /* 0x0008802f20007388 */ /* 0x000fe80000000800 */
[----:B------:R-:W-:Y:S03]  /*6be0*/  STS [R31+0xc0], R84 ;  /* 0x0000c0541f007388 */ /* 0x000fe60000000800 */
[C---:B------:R-:W-:Y:S01]  /*6bf0*/  HMMA.16816.F32.BF16 R96, R20.reuse, R78, R96 ;  /* 0x0000004e1460723c */ /* 0x040fe20000041860 */
[----:B------:R-:W-:Y:S04]  /*6c00*/  STS [R32+0x8c0], R87 ;  /* 0x0008c05720007388 */ /* 0x000fe80000000800 */
[----:B------:R-:W-:Y:S03]  /*6c10*/  BAR.SYNC.DEFER_BLOCKING 0x0 ;  /* 0x0000000000007b1d */ /* 0x000fe60000010000 */
[----:B------:R-:W-:Y:S01]  /*6c20*/  HMMA.16816.F32.BF16 R92, R20, R82, R92 ;  /* 0x00000052145c723c */ /* 0x000fe2000004185c */
[----:B------:R-:W-:-:S02]  /*6c30*/  F2FP.BF16.PACK_AB R60, R61, R60 ;  /* 0x0000003c3d3c723e */ /* 0x000fc400000010ff */
[----:B------:R-:W-:-:S05]  /*6c40*/  F2FP.BF16.PACK_AB R63, R63, R62 ;  /* 0x0000003e3f3f723e */ /* 0x000fca00000010ff */
[----:B------:R-:W-:Y:S02]  /*6c50*/  F2FP.BF16.PACK_AB R104, R105, R104 ;  /* 0x000000686968723e */ /* 0x000fe400000010ff */
[----:B------:R-:W-:-:S06]  /*6c60*/  F2FP.BF16.PACK_AB R107, R107, R106 ;  /* 0x0000006a6b6b723e */ /* 0x000fcc00000010ff */
[----:B------:R-:W-:Y:S02]  /*6c70*/  F2FP.BF16.PACK_AB R96, R97, R96 ;  /* 0x000000606160723e */ /* 0x000fe400000010ff */
[----:B------:R-:W-:Y:S01]  /*6c80*/  F2FP.BF16.PACK_AB R99, R99, R98 ;  /* 0x000000626363723e */ /* 0x000fe200000010ff */
[----:B------:R-:W3:Y:S05]  /*6c90*/  LDS.128 R4, [R33] ;  /* 0x0000000021047984 */ /* 0x000eea0000000c00 */
[----:B------:R-:W-:Y:S01]  /*6ca0*/  F2FP.BF16.PACK_AB R92, R93, R92 ;  /* 0x0000005c5d5c723e */ /* 0x000fe200000010ff */
[----:B----4-:R-:W4:Y:S01]  /*6cb0*/  LDS.128 R8, [R34+0x800] ;  /* 0x0008000022087984 */ /* 0x010f220000000c00 */
[----:B------:R-:W-:-:S03]  /*6cc0*/  F2FP.BF16.PACK_AB R95, R95, R94 ;  /* 0x0000005e5f5f723e */ /* 0x000fc600000010ff */
[----:B------:R-:W-:Y:S06]  /*6cd0*/  BAR.SYNC.DEFER_BLOCKING 0x0 ;  /* 0x0000000000007b1d */ /* 0x000fec0000010000 */
[----:B------:R-:W-:Y:S04]  /*6ce0*/  STS [R31], R60 ;  /* 0x0000003c1f007388 */ /* 0x000fe80000000800 */
[----:B------:R-:W-:Y:S04]  /*6cf0*/  STS [R32+0x800], R63 ;  /* 0x0008003f20007388 */ /* 0x000fe80000000800 */
[----:B------:R-:W-:Y:S04]  /*6d00*/  STS [R31+0x40], R104 ;  /* 0x000040681f007388 */ /* 0x000fe80000000800 */
[----:B------:R-:W-:Y:S04]  /*6d10*/  STS [R32+0x840], R107 ;  /* 0x0008406b20007388 */ /* 0x000fe80000000800 */
[----:B------:R-:W-:Y:S04]  /*6d20*/  STS [R31+0x80], R96 ;  /* 0x000080601f007388 */ /* 0x000fe80000000800 */
[----:B------:R-:W-:Y:S04]  /*6d30*/  STS [R32+0x880], R99 ;  /* 0x0008806320007388 */ /* 0x000fe80000000800 */
[----:B------:R-:W-:Y:S04]  /*6d40*/  STS [R31+0xc0], R92 ;  /* 0x0000c05c1f007388 */ /* 0x000fe80000000800 */
[----:B------:R-:W-:Y:S04]  /*6d50*/  STS [R32+0x8c0], R95 ;  /* 0x0008c05f20007388 */ /* 0x000fe80000000800 */
[----:B------:R-:W-:Y:S06]  /*6d60*/  BAR.SYNC.DEFER_BLOCKING 0x0 ;  /* 0x0000000000007b1d */ /* 0x000fec0000010000 */
[----:B------:R-:W1:Y:S04]  /*6d70*/  LDS.128 R20, [R33] ;  /* 0x0000000021147984 */ /* 0x000e680000000c00 */
[----:B------:R-:W1:Y:S04]  /*6d80*/  LDS.128 R24, [R34+0x800] ;  /* 0x0008000022187984 */ /* 0x000e680000000c00 */
[----:B------:R-:W-:Y:S06]  /*6d90*/  BAR.SYNC.DEFER_BLOCKING 0x0 ;  /* 0x0000000000007b1d */ /* 0x000fec0000010000 */
[----:B------:R-:W-:Y:S04]  /*6da0*/  STS [R31], R48 ;  /* 0x000000301f007388 */ /* 0x000fe80000000800 */
[----:B------:R-:W-:Y:S04]  /*6db0*/  STS [R32+0x800], R51 ;  /* 0x0008003320007388 */ /* 0x000fe80000000800 */
[----:B------:R1:W-:Y:S04]  /*6dc0*/  STS [R31+0x40], R28 ;  /* 0x0000401c1f007388 */ /* 0x0003e80000000800 */
[----:B------:R2:W-:Y:S04]  /*6dd0*/  STS [R32+0x840], R29 ;  /* 0x0008401d20007388 */ /* 0x0005e80000000800 */
[----:B------:R-:W-:Y:S01]  /*6de0*/  STS [R31+0x80], R68 ;  /* 0x000080441f007388 */ /* 0x000fe20000000800 */
[----:B-1----:R-:W-:-:S03]  /*6df0*/  LOP3.LUT R28, R2, 0x18, RZ, 0xfc, !PT ;  /* 0x00000018021c7812 */ /* 0x002fc600078efcff */
[----:B------:R-:W-:Y:S01]  /*6e00*/  STS [R32+0x880], R71 ;  /* 0x0008804720007388 */ /* 0x000fe20000000800 */
[----:B--2---:R-:W-:-:S03]  /*6e10*/  LOP3.LUT R29, R2, 0x10, RZ, 0xfc, !PT ;  /* 0x00000010021d7812 */ /* 0x004fc600078efcff */
[----:B------:R1:W-:Y:S01]  /*6e20*/  STS [R31+0xc0], R36 ;  /* 0x0000c0241f007388 */ /* 0x0003e20000000800 */
[----:B------:R-:W-:Y:S02]  /*6e30*/  ISETP.LT.AND P4, PT, R28, 0x4d, !P0 ;  /* 0x0000004d1c00780c */ /* 0x000fe40004781270 */
[----:B------:R-:W-:Y:S01]  /*6e40*/  ISETP.LT.AND P5, PT, R29, 0x4d, !P0 ;  /* 0x0000004d1d00780c */ /* 0x000fe200047a1270 */
[----:B------:R2:W-:Y:S01]  /*6e50*/  STS [R32+0x8c0], R37 ;  /* 0x0008c02520007388 */ /* 0x0005e20000000800 */
[----:B------:R-:W-:-:S03]  /*6e60*/  IMAD.WIDE R28, R35, R0, c[0x0][0x170] ;  /* 0x00005c00231c7625 */ /* 0x000fc600078e0200 */
[----:B------:R-:W-:Y:S01]  /*6e70*/  BAR.SYNC.DEFER_BLOCKING 0x0 ;  /* 0x0000000000007b1d */ /* 0x000fe20000010000 */
[C---:B-1----:R-:W-:Y:S02]  /*6e80*/  LOP3.LUT R31, R2.reuse, 0x30, RZ, 0xfc, !PT ;  /* 0x00000030021f7812 */ /* 0x042fe400078efcff */
[----:B--2---:R-:W-:Y:S01]  /*6e90*/  LOP3.LUT R32, R2, 0x28, RZ, 0xfc, !PT ;  /* 0x0000002802207812 */ /* 0x004fe200078efcff */
[----:B------:R-:W-:Y:S01]  /*6ea0*/  IMAD.WIDE R2, R3, R0, c[0x0][0x170] ;  /* 0x00005c0003027625 */ /* 0x000fe200078e0200 */
[----:B------:R-:W-:Y:S02]  /*6eb0*/  IADD3 R37, R35, 0x18000, RZ ;  /* 0x0001800023257810 */ /* 0x000fe40007ffe0ff */
[----:B------:R-:W-:Y:S01]  /*6ec0*/  ISETP.LT.AND P2, PT, R32, 0x4d, !P0 ;  /* 0x0000004d2000780c */ /* 0x000fe20004741270 */
[----:B------:R1:W2:Y:S04]  /*6ed0*/  LDS.128 R44, [R33] ;  /* 0x00000000212c7984 */ /* 0x0002a80000000c00 */
[----:B------:R4:W-:Y:S01]  /*6ee0*/  @P1 STG.E.128 [R28.64], R12 ;  /* 0x0000000c1c001986 */ /* 0x0009e2000c101d04 */
[----:B------:R-:W-:-:S02]  /*6ef0*/  ISETP.LT.AND P1, PT, R31, 0x4d, !P0 ;  /* 0x0000004d1f00780c */ /* 0x000fc40004721270 */
[C---:B------:R-:W-:Y:S01]  /*6f00*/  IADD3 R31, R35.reuse, 0xc000, RZ ;  /* 0x0000c000231f7810 */ /* 0x040fe20007ffe0ff */
[----:B------:R2:W-:Y:S01]  /*6f10*/  @P6 STG.E.128 [R2.64], R16 ;  /* 0x0000001002006986 */ /* 0x0005e2000c101d04 */
[----:B-1----:R-:W-:Y:S02]  /*6f20*/  IADD3 R33, R35, 0x12000, RZ ;  /* 0x0001200023217810 */ /* 0x002fe40007ffe0ff */
[----:B------:R-:W-:Y:S01]  /*6f30*/  ISETP.LT.AND P0, PT, R30, 0x4d, !P0 ;  /* 0x0000004d1e00780c */ /* 0x000fe20004701270 */
[----:B------:R-:W-:-:S04]  /*6f40*/  IMAD.WIDE R30, R31, R0, c[0x0][0x170] ;  /* 0x00005c001f1e7625 */ /* 0x000fc800078e0200 */
[-C--:B------:R-:W-:Y:S01]  /*6f50*/  IMAD.WIDE R32, R33, R0.reuse, c[0x0][0x170] ;  /* 0x00005c0021207625 */ /* 0x080fe200078e0200 */
[----:B---3--:R1:W-:Y:S04]  /*6f60*/  @P5 STG.E.128 [R30.64], R4 ;  /* 0x000000041e005986 */ /* 0x0083e8000c101d04 */
[----:B----4-:R1:W-:Y:S01]  /*6f70*/  @P4 STG.E.128 [R32.64], R8 ;  /* 0x0000000820004986 */ /* 0x0103e2000c101d04 */
[----:B------:R-:W-:-:S04]  /*6f80*/  IMAD.WIDE R12, R37, R0, c[0x0][0x170] ;  /* 0x00005c00250c7625 */ /* 0x000fc800078e0200 */
[-C--:B------:R-:W-:Y:S01]  /*6f90*/  IMAD.WIDE R14, R39, R0.reuse, c[0x0][0x170] ;  /* 0x00005c00270e7625 */ /* 0x080fe200078e0200 */
[----:B------:R1:W-:Y:S03]  /*6fa0*/  @P3 STG.E.128 [R12.64], R20 ;  /* 0x000000140c003986 */ /* 0x0003e6000c101d04 */
[----:B------:R-:W-:Y:S01]  /*6fb0*/  IMAD.WIDE R28, R41, R0, c[0x0][0x170] ;  /* 0x00005c00291c7625 */ /* 0x000fe200078e0200 */
[----:B------:R1:W-:Y:S04]  /*6fc0*/  @P2 STG.E.128 [R14.64], R24 ;  /* 0x000000180e002986 */ /* 0x0003e8000c101d04 */
[----:B--2---:R1:W-:Y:S01]  /*6fd0*/  @P1 STG.E.128 [R28.64], R44 ;  /* 0x0000002c1c001986 */ /* 0x0043e2000c101d04 */
[----:B------:R-:W-:Y:S05]  /*6fe0*/  @!P0 EXIT ;  /* 0x000000000000894d */ /* 0x000fea0003800000 */
[----:B-1----:R-:W1:Y:S01]  /*6ff0*/  LDS.128 R4, [R34+0x800] ;  /* 0x0008000022047984 */ /* 0x002e620000000c00 */
[----:B------:R-:W-:-:S05]  /*7000*/  IADD3 R3, R35, 0x2a000, RZ ;  /* 0x0002a00023037810 */ /* 0x000fca0007ffe0ff */
[----:B------:R-:W-:-:S05]  /*7010*/  IMAD.WIDE R2, R3, R0, c[0x0][0x170] ;  /* 0x00005c0003027625 */ /* 0x000fca00078e0200 */
[----:B-1----:R-:W-:Y:S01]  /*7020*/  STG.E.128 [R2.64], R4 ;  /* 0x0000000402007986 */ /* 0x002fe2000c101d04 */
[----:B------:R-:W-:Y:S05]  /*7030*/  EXIT ;  /* 0x000000000000794d */ /* 0x000fea0003800000 */
.L_x_0:
[----:B------:R-:W-:-:S00]  /*7040*/  BRA `(.L_x_0) ;  /* 0xfffffff000007947 */ /* 0x000fc0000383ffff */
[----:B------:R-:W-:-:S00]  /*7050*/  NOP ;  /* 0x0000000000007918 */ /* 0x000fc00000000000 */
        /* <DEDUP_REMOVED lines=10> */
.L_x_1:


//--------------------- .nv.shared.triton_mm      --------------------------
	.section	.nv.shared.triton_mm,"aw",@nobits
	.sectionflags	@""
	.align	16
